//
// Generated by NVIDIA NVVM Compiler
//
// Compiler Build ID: CL-36424714
// Cuda compilation tools, release 13.0, V13.0.88
// Based on NVVM 20.0.0
//

.version 9.0
.target sm_100
.address_size 64

	// .globl	_Z23bit_reverse_permutationPK6float2PS_
.func  (.param .b64 func_retval0) __internal_accurate_pow
(
	.param .b64 __internal_accurate_pow_param_0
)
;

.visible .entry _Z23bit_reverse_permutationPK6float2PS_(
	.param .u64 .ptr .align 1 _Z23bit_reverse_permutationPK6float2PS__param_0,
	.param .u64 .ptr .align 1 _Z23bit_reverse_permutationPK6float2PS__param_1
)
{
	.reg .b32 	%r<7>;
	.reg .b32 	%f<3>;
	.reg .b64 	%rd<9>;

	ld.param.u64 	%rd1, [_Z23bit_reverse_permutationPK6float2PS__param_0];
	ld.param.u64 	%rd2, [_Z23bit_reverse_permutationPK6float2PS__param_1];
	cvta.to.global.u64 	%rd3, %rd2;
	cvta.to.global.u64 	%rd4, %rd1;
	mov.u32 	%r1, %ctaid.x;
	mov.u32 	%r2, %ntid.x;
	mov.u32 	%r3, %tid.x;
	mad.lo.s32 	%r4, %r1, %r2, %r3;
	brev.b32 	%r5, %r4;
	shr.u32 	%r6, %r5, 26;
	mul.wide.u32 	%rd5, %r6, 8;
	add.s64 	%rd6, %rd3, %rd5;
	mul.wide.u32 	%rd7, %r4, 8;
	add.s64 	%rd8, %rd4, %rd7;
	ld.global.v2.f32 	{%f1, %f2}, [%rd8];
	st.global.v2.f32 	[%rd6], {%f1, %f2};
	ret;

}
	// .globl	_Z9fft_stagePK6float2PS_S1_jjj
.visible .entry _Z9fft_stagePK6float2PS_S1_jjj(
	.param .u64 .ptr .align 1 _Z9fft_stagePK6float2PS_S1_jjj_param_0,
	.param .u64 .ptr .align 1 _Z9fft_stagePK6float2PS_S1_jjj_param_1,
	.param .u64 .ptr .align 1 _Z9fft_stagePK6float2PS_S1_jjj_param_2,
	.param .u32 _Z9fft_stagePK6float2PS_S1_jjj_param_3,
	.param .u32 _Z9fft_stagePK6float2PS_S1_jjj_param_4,
	.param .u32 _Z9fft_stagePK6float2PS_S1_jjj_param_5
)
{
	.reg .b32 	%r<13>;
	.reg .b32 	%f<16>;
	.reg .b64 	%rd<15>;

	ld.param.u64 	%rd1, [_Z9fft_stagePK6float2PS_S1_jjj_param_0];
	ld.param.u64 	%rd2, [_Z9fft_stagePK6float2PS_S1_jjj_param_1];
	ld.param.u64 	%rd3, [_Z9fft_stagePK6float2PS_S1_jjj_param_2];
	ld.param.u32 	%r1, [_Z9fft_stagePK6float2PS_S1_jjj_param_3];
	cvta.to.global.u64 	%rd4, %rd2;
	cvta.to.global.u64 	%rd5, %rd3;
	cvta.to.global.u64 	%rd6, %rd1;
	mov.u32 	%r2, %ctaid.x;
	mov.u32 	%r3, %ntid.x;
	mov.u32 	%r4, %tid.x;
	mad.lo.s32 	%r5, %r2, %r3, %r4;
	mov.u32 	%r6, %ctaid.y;
	mov.u32 	%r7, %ntid.y;
	mov.u32 	%r8, %tid.y;
	mad.lo.s32 	%r9, %r6, %r7, %r8;
	shr.u32 	%r10, %r1, 1;
	mad.lo.s32 	%r11, %r1, %r5, %r9;
	add.s32 	%r12, %r11, %r10;
	mul.wide.u32 	%rd7, %r11, 8;
	add.s64 	%rd8, %rd6, %rd7;
	ld.global.v2.f32 	{%f1, %f2}, [%rd8];
	mul.wide.u32 	%rd9, %r12, 8;
	add.s64 	%rd10, %rd6, %rd9;
	ld.global.v2.f32 	{%f3, %f4}, [%rd10];
	mul.wide.u32 	%rd11, %r9, 8;
	add.s64 	%rd12, %rd5, %rd11;
	ld.global.v2.f32 	{%f5, %f6}, [%rd12];
	mul.f32 	%f7, %f3, %f5;
	mul.f32 	%f8, %f4, %f6;
	sub.f32 	%f9, %f7, %f8;
	mul.f32 	%f10, %f3, %f6;
	fma.rn.f32 	%f11, %f4, %f5, %f10;
	add.f32 	%f12, %f1, %f9;
	add.f32 	%f13, %f2, %f11;
	sub.f32 	%f14, %f1, %f9;
	sub.f32 	%f15, %f2, %f11;
	add.s64 	%rd13, %rd4, %rd7;
	st.global.v2.f32 	[%rd13], {%f12, %f13};
	add.s64 	%rd14, %rd4, %rd9;
	st.global.v2.f32 	[%rd14], {%f14, %f15};
	ret;

}
	// .globl	_Z20calculate_magnitudesPK6float2Pf
.visible .entry _Z20calculate_magnitudesPK6float2Pf(
	.param .u64 .ptr .align 1 _Z20calculate_magnitudesPK6float2Pf_param_0,
	.param .u64 .ptr .align 1 _Z20calculate_magnitudesPK6float2Pf_param_1
)
{
	.reg .pred 	%p<27>;
	.reg .b32 	%r<39>;
	.reg .b32 	%f<6>;
	.reg .b64 	%rd<9>;
	.reg .b64 	%fd<37>;

	ld.param.u64 	%rd3, [_Z20calculate_magnitudesPK6float2Pf_param_0];
	ld.param.u64 	%rd2, [_Z20calculate_magnitudesPK6float2Pf_param_1];
	cvta.to.global.u64 	%rd4, %rd3;
	mov.u32 	%r6, %ctaid.x;
	mov.u32 	%r7, %ntid.x;
	mov.u32 	%r8, %tid.x;
	mad.lo.s32 	%r1, %r6, %r7, %r8;
	mul.wide.u32 	%rd5, %r1, 8;
	add.s64 	%rd1, %rd4, %rd5;
	ld.global.f32 	%f1, [%rd1];
	cvt.f64.f32 	%fd1, %f1;
	{
	.reg .b32 %temp; 
	mov.b64 	{%temp, %r2}, %fd1;
	}
	mov.f64 	%fd18, 0d4000000000000000;
	{
	.reg .b32 %temp; 
	mov.b64 	{%temp, %r9}, %fd18;
	}
	and.b32  	%r4, %r9, 2146435072;
	setp.eq.s32 	%p1, %r4, 1062207488;
	abs.f64 	%fd2, %fd1;
	{ // callseq 0, 0
	.param .b64 param0;
	st.param.f64 	[param0], %fd2;
	.param .b64 retval0;
	call.uni (retval0), 
	__internal_accurate_pow, 
	(
	param0
	);
	ld.param.f64 	%fd19, [retval0];
	} // callseq 0
	setp.lt.s32 	%p2, %r2, 0;
	neg.f64 	%fd21, %fd19;
	selp.f64 	%fd22, %fd21, %fd19, %p1;
	selp.f64 	%fd34, %fd22, %fd19, %p2;
	setp.neu.f32 	%p3, %f1, 0f00000000;
	@%p3 bra 	$L__BB2_2;
	setp.eq.s32 	%p4, %r4, 1062207488;
	selp.b32 	%r10, %r2, 0, %p4;
	setp.lt.s32 	%p5, %r9, 0;
	or.b32  	%r11, %r10, 2146435072;
	selp.b32 	%r12, %r11, %r10, %p5;
	mov.b32 	%r13, 0;
	mov.b64 	%fd34, {%r13, %r12};
$L__BB2_2:
	add.f64 	%fd23, %fd1, 0d4000000000000000;
	{
	.reg .b32 %temp; 
	mov.b64 	{%temp, %r14}, %fd23;
	}
	and.b32  	%r15, %r14, 2146435072;
	setp.ne.s32 	%p6, %r15, 2146435072;
	@%p6 bra 	$L__BB2_7;
	setp.num.f32 	%p7, %f1, %f1;
	@%p7 bra 	$L__BB2_5;
	mov.f64 	%fd24, 0d4000000000000000;
	add.rn.f64 	%fd34, %fd1, %fd24;
	bra.uni 	$L__BB2_7;
$L__BB2_5:
	setp.neu.f64 	%p8, %fd2, 0d7FF0000000000000;
	@%p8 bra 	$L__BB2_7;
	setp.lt.s32 	%p9, %r2, 0;
	setp.eq.s32 	%p10, %r4, 1062207488;
	setp.lt.s32 	%p11, %r9, 0;
	selp.b32 	%r17, 0, 2146435072, %p11;
	and.b32  	%r18, %r9, 2147483647;
	setp.ne.s32 	%p12, %r18, 1071644672;
	or.b32  	%r19, %r17, -2147483648;
	selp.b32 	%r20, %r19, %r17, %p12;
	selp.b32 	%r21, %r20, %r17, %p10;
	selp.b32 	%r22, %r21, %r17, %p9;
	mov.b32 	%r23, 0;
	mov.b64 	%fd34, {%r23, %r22};
$L__BB2_7:
	setp.eq.s32 	%p13, %r4, 1062207488;
	setp.eq.f32 	%p14, %f1, 0f3F800000;
	selp.f64 	%fd9, 0d3FF0000000000000, %fd34, %p14;
	ld.global.f32 	%f2, [%rd1+4];
	cvt.f64.f32 	%fd10, %f2;
	{
	.reg .b32 %temp; 
	mov.b64 	{%temp, %r5}, %fd10;
	}
	abs.f64 	%fd11, %fd10;
	{ // callseq 1, 0
	.param .b64 param0;
	st.param.f64 	[param0], %fd11;
	.param .b64 retval0;
	call.uni (retval0), 
	__internal_accurate_pow, 
	(
	param0
	);
	ld.param.f64 	%fd25, [retval0];
	} // callseq 1
	setp.lt.s32 	%p15, %r5, 0;
	neg.f64 	%fd27, %fd25;
	selp.f64 	%fd28, %fd27, %fd25, %p13;
	selp.f64 	%fd36, %fd28, %fd25, %p15;
	setp.neu.f32 	%p16, %f2, 0f00000000;
	@%p16 bra 	$L__BB2_9;
	setp.eq.s32 	%p17, %r4, 1062207488;
	selp.b32 	%r25, %r5, 0, %p17;
	setp.lt.s32 	%p18, %r9, 0;
	or.b32  	%r26, %r25, 2146435072;
	selp.b32 	%r27, %r26, %r25, %p18;
	mov.b32 	%r28, 0;
	mov.b64 	%fd36, {%r28, %r27};
$L__BB2_9:
	add.f64 	%fd29, %fd10, 0d4000000000000000;
	{
	.reg .b32 %temp; 
	mov.b64 	{%temp, %r29}, %fd29;
	}
	and.b32  	%r30, %r29, 2146435072;
	setp.ne.s32 	%p19, %r30, 2146435072;
	@%p19 bra 	$L__BB2_14;
	setp.num.f32 	%p20, %f2, %f2;
	@%p20 bra 	$L__BB2_12;
	mov.f64 	%fd30, 0d4000000000000000;
	add.rn.f64 	%fd36, %fd10, %fd30;
	bra.uni 	$L__BB2_14;
$L__BB2_12:
	setp.neu.f64 	%p21, %fd11, 0d7FF0000000000000;
	@%p21 bra 	$L__BB2_14;
	setp.lt.s32 	%p22, %r5, 0;
	setp.eq.s32 	%p23, %r4, 1062207488;
	setp.lt.s32 	%p24, %r9, 0;
	selp.b32 	%r32, 0, 2146435072, %p24;
	and.b32  	%r33, %r9, 2147483647;
	setp.ne.s32 	%p25, %r33, 1071644672;
	or.b32  	%r34, %r32, -2147483648;
	selp.b32 	%r35, %r34, %r32, %p25;
	selp.b32 	%r36, %r35, %r32, %p23;
	selp.b32 	%r37, %r36, %r32, %p22;
	mov.b32 	%r38, 0;
	mov.b64 	%fd36, {%r38, %r37};
$L__BB2_14:
	cvta.to.global.u64 	%rd6, %rd2;
	setp.eq.f32 	%p26, %f2, 0f3F800000;
	selp.f64 	%fd31, 0d3FF0000000000000, %fd36, %p26;
	add.f64 	%fd32, %fd9, %fd31;
	cvt.rn.f32.f64 	%f3, %fd32;
	sqrt.rn.f32 	%f4, %f3;
	add.f32 	%f5, %f4, %f4;
	mul.wide.u32 	%rd7, %r1, 4;
	add.s64 	%rd8, %rd6, %rd7;
	st.global.f32 	[%rd8], %f5;
	ret;

}
	// .globl	_Z8find_maxPKfPfS1_
.visible .entry _Z8find_maxPKfPfS1_(
	.param .u64 .ptr .align 1 _Z8find_maxPKfPfS1__param_0,
	.param .u64 .ptr .align 1 _Z8find_maxPKfPfS1__param_1,
	.param .u64 .ptr .align 1 _Z8find_maxPKfPfS1__param_2
)
{
	.reg .pred 	%p<6>;
	.reg .b32 	%r<8>;
	.reg .b32 	%f<8>;
	.reg .b64 	%rd<15>;

	ld.param.u64 	%rd4, [_Z8find_maxPKfPfS1__param_0];
	ld.param.u64 	%rd5, [_Z8find_maxPKfPfS1__param_1];
	ld.param.u64 	%rd3, [_Z8find_maxPKfPfS1__param_2];
	cvta.to.global.u64 	%rd1, %rd5;
	cvta.to.global.u64 	%rd6, %rd4;
	mov.u32 	%r1, %ctaid.x;
	mov.u32 	%r7, %ntid.x;
	mov.u32 	%r3, %tid.x;
	mad.lo.s32 	%r6, %r1, %r7, %r3;
	mul.wide.u32 	%rd7, %r6, 4;
	add.s64 	%rd8, %rd6, %rd7;
	ld.global.f32 	%f6, [%rd8];
	mul.wide.u32 	%rd9, %r3, 4;
	add.s64 	%rd2, %rd1, %rd9;
	st.global.f32 	[%rd2], %f6;
	setp.lt.u32 	%p1, %r7, 2;
	@%p1 bra 	$L__BB3_5;
$L__BB3_1:
	mov.u32 	%r4, %r7;
	shr.u32 	%r7, %r4, 1;
	setp.ge.u32 	%p2, %r3, %r7;
	@%p2 bra 	$L__BB3_4;
	mul.wide.u32 	%rd10, %r7, 4;
	add.s64 	%rd11, %rd2, %rd10;
	ld.global.f32 	%f3, [%rd11];
	setp.geu.f32 	%p3, %f6, %f3;
	@%p3 bra 	$L__BB3_4;
	st.global.f32 	[%rd2], %f3;
	mov.f32 	%f6, %f3;
$L__BB3_4:
	setp.gt.u32 	%p4, %r4, 3;
	@%p4 bra 	$L__BB3_1;
$L__BB3_5:
	setp.ne.s32 	%p5, %r3, 0;
	@%p5 bra 	$L__BB3_7;
	ld.global.f32 	%f5, [%rd1];
	cvta.to.global.u64 	%rd12, %rd3;
	mul.wide.u32 	%rd13, %r1, 4;
	add.s64 	%rd14, %rd12, %rd13;
	st.global.f32 	[%rd14], %f5;
$L__BB3_7:
	ret;

}
.func  (.param .b64 func_retval0) __internal_accurate_pow(
	.param .b64 __internal_accurate_pow_param_0
)
{
	.reg .pred 	%p<8>;
	.reg .b32 	%r<49>;
	.reg .b32 	%f<3>;
	.reg .b64 	%fd<109>;

	ld.param.f64 	%fd10, [__internal_accurate_pow_param_0];
	{
	.reg .b32 %temp; 
	mov.b64 	{%temp, %r46}, %fd10;
	}
	{
	.reg .b32 %temp; 
	mov.b64 	{%r45, %temp}, %fd10;
	}
	shr.u32 	%r47, %r46, 20;
	setp.gt.u32 	%p1, %r46, 1048575;
	@%p1 bra 	$L__BB4_2;
	mul.f64 	%fd11, %fd10, 0d4350000000000000;
	{
	.reg .b32 %temp; 
	mov.b64 	{%temp, %r46}, %fd11;
	}
	{
	.reg .b32 %temp; 
	mov.b64 	{%r45, %temp}, %fd11;
	}
	shr.u32 	%r16, %r46, 20;
	add.s32 	%r47, %r16, -54;
$L__BB4_2:
	add.s32 	%r48, %r47, -1023;
	and.b32  	%r17, %r46, -2146435073;
	or.b32  	%r18, %r17, 1072693248;
	mov.b64 	%fd107, {%r45, %r18};
	setp.lt.u32 	%p2, %r18, 1073127583;
	@%p2 bra 	$L__BB4_4;
	{
	.reg .b32 %temp; 
	mov.b64 	{%r19, %temp}, %fd107;
	}
	{
	.reg .b32 %temp; 
	mov.b64 	{%temp, %r20}, %fd107;
	}
	add.s32 	%r21, %r20, -1048576;
	mov.b64 	%fd107, {%r19, %r21};
	add.s32 	%r48, %r47, -1022;
$L__BB4_4:
	add.f64 	%fd12, %fd107, 0dBFF0000000000000;
	add.f64 	%fd13, %fd107, 0d3FF0000000000000;
	rcp.approx.ftz.f64 	%fd14, %fd13;
	neg.f64 	%fd15, %fd13;
	fma.rn.f64 	%fd16, %fd15, %fd14, 0d3FF0000000000000;
	fma.rn.f64 	%fd17, %fd16, %fd16, %fd16;
	fma.rn.f64 	%fd18, %fd17, %fd14, %fd14;
	mul.f64 	%fd19, %fd12, %fd18;
	fma.rn.f64 	%fd20, %fd12, %fd18, %fd19;
	mul.f64 	%fd21, %fd20, %fd20;
	fma.rn.f64 	%fd22, %fd21, 0d3EB0F5FF7D2CAFE2, 0d3ED0F5D241AD3B5A;
	fma.rn.f64 	%fd23, %fd22, %fd21, 0d3EF3B20A75488A3F;
	fma.rn.f64 	%fd24, %fd23, %fd21, 0d3F1745CDE4FAECD5;
	fma.rn.f64 	%fd25, %fd24, %fd21, 0d3F3C71C7258A578B;
	fma.rn.f64 	%fd26, %fd25, %fd21, 0d3F6249249242B910;
	fma.rn.f64 	%fd27, %fd26, %fd21, 0d3F89999999999DFB;
	sub.f64 	%fd28, %fd12, %fd20;
	add.f64 	%fd29, %fd28, %fd28;
	neg.f64 	%fd30, %fd20;
	fma.rn.f64 	%fd31, %fd30, %fd12, %fd29;
	mul.f64 	%fd32, %fd18, %fd31;
	fma.rn.f64 	%fd33, %fd21, %fd27, 0d3FB5555555555555;
	mov.f64 	%fd34, 0d3FB5555555555555;
	sub.f64 	%fd35, %fd34, %fd33;
	fma.rn.f64 	%fd36, %fd21, %fd27, %fd35;
	add.f64 	%fd37, %fd36, 0dBC46A4CB00B9E7B0;
	add.f64 	%fd38, %fd33, %fd37;
	sub.f64 	%fd39, %fd33, %fd38;
	add.f64 	%fd40, %fd37, %fd39;
	mul.rn.f64 	%fd41, %fd20, %fd20;
	neg.f64 	%fd42, %fd41;
	fma.rn.f64 	%fd43, %fd20, %fd20, %fd42;
	{
	.reg .b32 %temp; 
	mov.b64 	{%r22, %temp}, %fd32;
	}
	{
	.reg .b32 %temp; 
	mov.b64 	{%temp, %r23}, %fd32;
	}
	add.s32 	%r24, %r23, 1048576;
	mov.b64 	%fd44, {%r22, %r24};
	fma.rn.f64 	%fd45, %fd20, %fd44, %fd43;
	mul.rn.f64 	%fd46, %fd41, %fd20;
	neg.f64 	%fd47, %fd46;
	fma.rn.f64 	%fd48, %fd41, %fd20, %fd47;
	fma.rn.f64 	%fd49, %fd41, %fd32, %fd48;
	fma.rn.f64 	%fd50, %fd45, %fd20, %fd49;
	mul.rn.f64 	%fd51, %fd38, %fd46;
	neg.f64 	%fd52, %fd51;
	fma.rn.f64 	%fd53, %fd38, %fd46, %fd52;
	fma.rn.f64 	%fd54, %fd38, %fd50, %fd53;
	fma.rn.f64 	%fd55, %fd40, %fd46, %fd54;
	add.f64 	%fd56, %fd51, %fd55;
	sub.f64 	%fd57, %fd51, %fd56;
	add.f64 	%fd58, %fd55, %fd57;
	add.f64 	%fd59, %fd20, %fd56;
	sub.f64 	%fd60, %fd20, %fd59;
	add.f64 	%fd61, %fd56, %fd60;
	add.f64 	%fd62, %fd58, %fd61;
	add.f64 	%fd63, %fd32, %fd62;
	add.f64 	%fd64, %fd59, %fd63;
	sub.f64 	%fd65, %fd59, %fd64;
	add.f64 	%fd66, %fd63, %fd65;
	xor.b32  	%r25, %r48, -2147483648;
	mov.b32 	%r26, 1127219200;
	mov.b64 	%fd67, {%r25, %r26};
	mov.b32 	%r27, -2147483648;
	mov.b64 	%fd68, {%r27, %r26};
	sub.f64 	%fd69, %fd67, %fd68;
	fma.rn.f64 	%fd70, %fd69, 0d3FE62E42FEFA39EF, %fd64;
	fma.rn.f64 	%fd71, %fd69, 0dBFE62E42FEFA39EF, %fd70;
	sub.f64 	%fd72, %fd71, %fd64;
	sub.f64 	%fd73, %fd66, %fd72;
	fma.rn.f64 	%fd74, %fd69, 0d3C7ABC9E3B39803F, %fd73;
	add.f64 	%fd75, %fd70, %fd74;
	sub.f64 	%fd76, %fd70, %fd75;
	add.f64 	%fd77, %fd74, %fd76;
	mov.f64 	%fd78, 0d4000000000000000;
	{
	.reg .b32 %temp; 
	mov.b64 	{%temp, %r28}, %fd78;
	}
	{
	.reg .b32 %temp; 
	mov.b64 	{%r29, %temp}, %fd78;
	}
	shl.b32 	%r30, %r28, 1;
	setp.gt.u32 	%p3, %r30, -33554433;
	and.b32  	%r31, %r28, -15728641;
	selp.b32 	%r32, %r31, %r28, %p3;
	mov.b64 	%fd79, {%r29, %r32};
	mul.rn.f64 	%fd80, %fd75, %fd79;
	neg.f64 	%fd81, %fd80;
	fma.rn.f64 	%fd82, %fd75, %fd79, %fd81;
	fma.rn.f64 	%fd83, %fd77, %fd79, %fd82;
	add.f64 	%fd4, %fd80, %fd83;
	sub.f64 	%fd84, %fd80, %fd4;
	add.f64 	%fd5, %fd83, %fd84;
	fma.rn.f64 	%fd85, %fd4, 0d3FF71547652B82FE, 0d4338000000000000;
	{
	.reg .b32 %temp; 
	mov.b64 	{%r13, %temp}, %fd85;
	}
	mov.f64 	%fd86, 0dC338000000000000;
	add.rn.f64 	%fd87, %fd85, %fd86;
	fma.rn.f64 	%fd88, %fd87, 0dBFE62E42FEFA39EF, %fd4;
	fma.rn.f64 	%fd89, %fd87, 0dBC7ABC9E3B39803F, %fd88;
	fma.rn.f64 	%fd90, %fd89, 0d3E5ADE1569CE2BDF, 0d3E928AF3FCA213EA;
	fma.rn.f64 	%fd91, %fd90, %fd89, 0d3EC71DEE62401315;
	fma.rn.f64 	%fd92, %fd91, %fd89, 0d3EFA01997C89EB71;
	fma.rn.f64 	%fd93, %fd92, %fd89, 0d3F2A01A014761F65;
	fma.rn.f64 	%fd94, %fd93, %fd89, 0d3F56C16C1852B7AF;
	fma.rn.f64 	%fd95, %fd94, %fd89, 0d3F81111111122322;
	fma.rn.f64 	%fd96, %fd95, %fd89, 0d3FA55555555502A1;
	fma.rn.f64 	%fd97, %fd96, %fd89, 0d3FC5555555555511;
	fma.rn.f64 	%fd98, %fd97, %fd89, 0d3FE000000000000B;
	fma.rn.f64 	%fd99, %fd98, %fd89, 0d3FF0000000000000;
	fma.rn.f64 	%fd100, %fd99, %fd89, 0d3FF0000000000000;
	{
	.reg .b32 %temp; 
	mov.b64 	{%r14, %temp}, %fd100;
	}
	{
	.reg .b32 %temp; 
	mov.b64 	{%temp, %r15}, %fd100;
	}
	shl.b32 	%r33, %r13, 20;
	add.s32 	%r34, %r33, %r15;
	mov.b64 	%fd108, {%r14, %r34};
	{
	.reg .b32 %temp; 
	mov.b64 	{%temp, %r35}, %fd4;
	}
	mov.b32 	%f2, %r35;
	abs.f32 	%f1, %f2;
	setp.lt.f32 	%p4, %f1, 0f4086232B;
	@%p4 bra 	$L__BB4_7;
	setp.lt.f64 	%p5, %fd4, 0d0000000000000000;
	add.f64 	%fd101, %fd4, 0d7FF0000000000000;
	selp.f64 	%fd108, 0d0000000000000000, %fd101, %p5;
	setp.geu.f32 	%p6, %f1, 0f40874800;
	@%p6 bra 	$L__BB4_7;
	shr.u32 	%r36, %r13, 31;
	add.s32 	%r37, %r13, %r36;
	shr.s32 	%r38, %r37, 1;
	shl.b32 	%r39, %r38, 20;
	add.s32 	%r40, %r15, %r39;
	mov.b64 	%fd102, {%r14, %r40};
	sub.s32 	%r41, %r13, %r38;
	shl.b32 	%r42, %r41, 20;
	add.s32 	%r43, %r42, 1072693248;
	mov.b32 	%r44, 0;
	mov.b64 	%fd103, {%r44, %r43};
	mul.f64 	%fd108, %fd103, %fd102;
$L__BB4_7:
	abs.f64 	%fd104, %fd108;
	setp.eq.f64 	%p7, %fd104, 0d7FF0000000000000;
	fma.rn.f64 	%fd105, %fd108, %fd5, %fd108;
	selp.f64 	%fd106, %fd108, %fd105, %p7;
	st.param.f64 	[func_retval0], %fd106;
	ret;

}


// ===== COMPILED SASS (sm_100) =====

	.target	sm_100

	.elftype	@"ET_EXEC"


//--------------------- .note.nv.tkinfo           --------------------------
	.section	.note.nv.tkinfo,"",@"SHT_NOTE"
	.sectionflags	@"SHF_NOTE_NV_TKINFO"
	.tkinfo
        /*0018*/ 	.word	0x00000002
        /*0030*/ 	.string	""
        /*0030*/ 	.string	"ptxas"
        /*0030*/ 	.string	"Cuda compilation tools, release 13.0, V13.0.88"
        /*0030*/ 	.string	"Build cuda_13.0.r13.0/compiler.36424714_0"
        /*0030*/ 	.string	"-arch sm_100 -m 64 "



//--------------------- .note.nv.cuinfo           --------------------------
	.section	.note.nv.cuinfo,"",@"SHT_NOTE"
	.sectionflags	@"SHF_NOTE_NV_CUINFO"
        /*0018*/ 	.short	0x0002
        /*001a*/ 	.short	0x0064
        /*001c*/ 	.short	0x0082
	.zero		2


//--------------------- .nv.info                  --------------------------
	.section	.nv.info,"",@"SHT_CUDA_INFO"
	.align	4


	//----- nvinfo : EIATTR_REGCOUNT
	.align		4
        /*0000*/ 	.byte	0x04, 0x2f
        /*0002*/ 	.short	(.L_1 - .L_0)
	.align		4
.L_0:
        /*0004*/ 	.word	index@(_Z23bit_reverse_permutationPK6float2PS_)
        /*0008*/ 	.word	0x0000000c


	//----- nvinfo : EIATTR_FRAME_SIZE
	.align		4
.L_1:
        /*000c*/ 	.byte	0x04, 0x11
        /*000e*/ 	.short	(.L_3 - .L_2)
	.align		4
.L_2:
        /*0010*/ 	.word	index@(_Z23bit_reverse_permutationPK6float2PS_)
        /*0014*/ 	.word	0x00000000


	//----- nvinfo : EIATTR_REGCOUNT
	.align		4
.L_3:
        /*0018*/ 	.byte	0x04, 0x2f
        /*001a*/ 	.short	(.L_5 - .L_4)
	.align		4
.L_4:
        /*001c*/ 	.word	index@(_Z9fft_stagePK6float2PS_S1_jjj)
        /*0020*/ 	.word	0x00000012


	//----- nvinfo : EIATTR_FRAME_SIZE
	.align		4
.L_5:
        /*0024*/ 	.byte	0x04, 0x11
        /*0026*/ 	.short	(.L_7 - .L_6)
	.align		4
.L_6:
        /*0028*/ 	.word	index@(_Z9fft_stagePK6float2PS_S1_jjj)
        /*002c*/ 	.word	0x00000000


	//----- nvinfo : EIATTR_REGCOUNT
	.align		4
.L_7:
        /*0030*/ 	.byte	0x04, 0x2f
        /*0032*/ 	.short	(.L_9 - .L_8)
	.align		4
.L_8:
        /*0034*/ 	.word	index@(_Z20calculate_magnitudesPK6float2Pf)
        /*0038*/ 	.word	0x00000020


	//----- nvinfo : EIATTR_FRAME_SIZE
	.align		4
.L_9:
        /*003c*/ 	.byte	0x04, 0x11
        /*003e*/ 	.short	(.L_11 - .L_10)
	.align		4
.L_10:
        /*0040*/ 	.word	index@($_Z20calculate_magnitudesPK6float2Pf$__internal_accurate_pow)
        /*0044*/ 	.word	0x00000000


	//----- nvinfo : EIATTR_FRAME_SIZE
	.align		4
.L_11:
        /*0048*/ 	.byte	0x04, 0x11
        /*004a*/ 	.short	(.L_13 - .L_12)
	.align		4
.L_12:
        /*004c*/ 	.word	index@($__internal_0_$__cuda_sm20_sqrt_rn_f32_slowpath)
        /*0050*/ 	.word	0x00000000


	//----- nvinfo : EIATTR_FRAME_SIZE
	.align		4
.L_13:
        /*0054*/ 	.byte	0x04, 0x11
        /*0056*/ 	.short	(.L_15 - .L_14)
	.align		4
.L_14:
        /*0058*/ 	.word	index@(_Z20calculate_magnitudesPK6float2Pf)
        /*005c*/ 	.word	0x00000000


	//----- nvinfo : EIATTR_REGCOUNT
	.align		4
.L_15:
        /*0060*/ 	.byte	0x04, 0x2f
        /*0062*/ 	.short	(.L_17 - .L_16)
	.align		4
.L_16:
        /*0064*/ 	.word	index@(_Z8find_maxPKfPfS1_)
        /*0068*/ 	.word	0x0000000c


	//----- nvinfo : EIATTR_FRAME_SIZE
	.align		4
.L_17:
        /*006c*/ 	.byte	0x04, 0x11
        /*006e*/ 	.short	(.L_19 - .L_18)
	.align		4
.L_18:
        /*0070*/ 	.word	index@(_Z8find_maxPKfPfS1_)
        /*0074*/ 	.word	0x00000000


	//----- nvinfo : EIATTR_MIN_STACK_SIZE
	.align		4
.L_19:
        /*0078*/ 	.byte	0x04, 0x12
        /*007a*/ 	.short	(.L_21 - .L_20)
	.align		4
.L_20:
        /*007c*/ 	.word	index@(_Z8find_maxPKfPfS1_)
        /*0080*/ 	.word	0x00000000


	//----- nvinfo : EIATTR_MIN_STACK_SIZE
	.align		4
.L_21:
        /*0084*/ 	.byte	0x04, 0x12
        /*0086*/ 	.short	(.L_23 - .L_22)
	.align		4
.L_22:
        /*0088*/ 	.word	index@(_Z20calculate_magnitudesPK6float2Pf)
        /*008c*/ 	.word	0x00000000


	//----- nvinfo : EIATTR_MIN_STACK_SIZE
	.align		4
.L_23:
        /*0090*/ 	.byte	0x04, 0x12
        /*0092*/ 	.short	(.L_25 - .L_24)
	.align		4
.L_24:
        /*0094*/ 	.word	index@(_Z9fft_stagePK6float2PS_S1_jjj)
        /*0098*/ 	.word	0x00000000


	//----- nvinfo : EIATTR_MIN_STACK_SIZE
	.align		4
.L_25:
        /*009c*/ 	.byte	0x04, 0x12
        /*009e*/ 	.short	(.L_27 - .L_26)
	.align		4
.L_26:
        /*00a0*/ 	.word	index@(_Z23bit_reverse_permutationPK6float2PS_)
        /*00a4*/ 	.word	0x00000000
.L_27:


//--------------------- .nv.compat                --------------------------
	.section	.nv.compat,"",@"SHT_CUDA_COMPAT_INFO"
	.align	4
        /*0000*/ 	.byte	0x02, 0x09, 0x00, 0x00, 0x02, 0x02, 0x01, 0x00, 0x02, 0x05, 0x05, 0x00, 0x03, 0x07, 0x01, 0x01
        /*0010*/ 	.byte	0x02, 0x03, 0x00, 0x00, 0x02, 0x06, 0x01, 0x00, 0x04, 0x0b, 0x08, 0x00, 0x01, 0x00, 0x00, 0x00
        /*0020*/ 	.byte	0x00, 0x00, 0x00, 0x00


//--------------------- .nv.info._Z8find_maxPKfPfS1_ --------------------------
	.section	.nv.info._Z8find_maxPKfPfS1_,"",@"SHT_CUDA_INFO"
	.sectionflags	@""
	.align	4


	//----- nvinfo : EIATTR_CUDA_API_VERSION
	.align		4
        /*0000*/ 	.byte	0x04, 0x37
        /*0002*/ 	.short	(.L_29 - .L_28)
.L_28:
        /*0004*/ 	.word	0x00000082


	//----- nvinfo : EIATTR_KPARAM_INFO
	.align		4
.L_29:
        /*0008*/ 	.byte	0x04, 0x17
        /*000a*/ 	.short	(.L_31 - .L_30)
.L_30:
        /*000c*/ 	.word	0x00000000
        /*0010*/ 	.short	0x0002
        /*0012*/ 	.short	0x0010
        /*0014*/ 	.byte	0x00, 0xf5, 0x21, 0x00


	//----- nvinfo : EIATTR_KPARAM_INFO
	.align		4
.L_31:
        /*0018*/ 	.byte	0x04, 0x17
        /*001a*/ 	.short	(.L_33 - .L_32)
.L_32:
        /*001c*/ 	.word	0x00000000
        /*0020*/ 	.short	0x0001
        /*0022*/ 	.short	0x0008
        /*0024*/ 	.byte	0x00, 0xf5, 0x21, 0x00


	//----- nvinfo : EIATTR_KPARAM_INFO
	.align		4
.L_33:
        /*0028*/ 	.byte	0x04, 0x17
        /*002a*/ 	.short	(.L_35 - .L_34)
.L_34:
        /*002c*/ 	.word	0x00000000
        /*0030*/ 	.short	0x0000
        /*0032*/ 	.short	0x0000
        /*0034*/ 	.byte	0x00, 0xf5, 0x21, 0x00


	//----- nvinfo : EIATTR_SPARSE_MMA_MASK
	.align		4
.L_35:
        /*0038*/ 	.byte	0x03, 0x50
        /*003a*/ 	.short	0x0000


	//----- nvinfo : EIATTR_MAXREG_COUNT
	.align		4
        /*003c*/ 	.byte	0x03, 0x1b
        /*003e*/ 	.short	0x00ff


	//----- nvinfo : EIATTR_MERCURY_ISA_VERSION
	.align		4
        /*0040*/ 	.byte	0x03, 0x5f
        /*0042*/ 	.short	0x0101


	//----- nvinfo : EIATTR_VRC_CTA_INIT_COUNT
	.align		4
        /*0044*/ 	.byte	0x02, 0x4a
	.zero		1
	.zero		1


	//----- nvinfo : EIATTR_EXIT_INSTR_OFFSETS
	.align		4
        /*0048*/ 	.byte	0x04, 0x1c
        /*004a*/ 	.short	(.L_37 - .L_36)


	//   ....[0]....
.L_36:
        /*004c*/ 	.word	0x000001e0


	//   ....[1]....
        /*0050*/ 	.word	0x00000240


	//----- nvinfo : EIATTR_CRS_STACK_SIZE
	.align		4
.L_37:
        /*0054*/ 	.byte	0x04, 0x1e
        /*0056*/ 	.short	(.L_39 - .L_38)
.L_38:
        /*0058*/ 	.word	0x00000000


	//----- nvinfo : EIATTR_CBANK_PARAM_SIZE
	.align		4
.L_39:
        /*005c*/ 	.byte	0x03, 0x19
        /*005e*/ 	.short	0x0018


	//----- nvinfo : EIATTR_PARAM_CBANK
	.align		4
        /*0060*/ 	.byte	0x04, 0x0a
        /*0062*/ 	.short	(.L_41 - .L_40)
	.align		4
.L_40:
        /*0064*/ 	.word	index@(.nv.constant0._Z8find_maxPKfPfS1_)
        /*0068*/ 	.short	0x0380
        /*006a*/ 	.short	0x0018


	//----- nvinfo : EIATTR_SW_WAR
	.align		4
.L_41:
        /*006c*/ 	.byte	0x04, 0x36
        /*006e*/ 	.short	(.L_43 - .L_42)
.L_42:
        /*0070*/ 	.word	0x00000008
.L_43:


//--------------------- .nv.info._Z20calculate_magnitudesPK6float2Pf --------------------------
	.section	.nv.info._Z20calculate_magnitudesPK6float2Pf,"",@"SHT_CUDA_INFO"
	.sectionflags	@""
	.align	4


	//----- nvinfo : EIATTR_CUDA_API_VERSION
	.align		4
        /*0000*/ 	.byte	0x04, 0x37
        /*0002*/ 	.short	(.L_45 - .L_44)
.L_44:
        /*0004*/ 	.word	0x00000082


	//----- nvinfo : EIATTR_KPARAM_INFO
	.align		4
.L_45:
        /*0008*/ 	.byte	0x04, 0x17
        /*000a*/ 	.short	(.L_47 - .L_46)
.L_46:
        /*000c*/ 	.word	0x00000000
        /*0010*/ 	.short	0x0001
        /*0012*/ 	.short	0x0008
        /*0014*/ 	.byte	0x00, 0xf5, 0x21, 0x00


	//----- nvinfo : EIATTR_KPARAM_INFO
	.align		4
.L_47:
        /*0018*/ 	.byte	0x04, 0x17
        /*001a*/ 	.short	(.L_49 - .L_48)
.L_48:
        /*001c*/ 	.word	0x00000000
        /*0020*/ 	.short	0x0000
        /*0022*/ 	.short	0x0000
        /*0024*/ 	.byte	0x00, 0xf5, 0x21, 0x00


	//----- nvinfo : EIATTR_SPARSE_MMA_MASK
	.align		4
.L_49:
        /*0028*/ 	.byte	0x03, 0x50
        /*002a*/ 	.short	0x0000


	//----- nvinfo : EIATTR_MAXREG_COUNT
	.align		4
        /*002c*/ 	.byte	0x03, 0x1b
        /*002e*/ 	.short	0x00ff


	//----- nvinfo : EIATTR_MERCURY_ISA_VERSION
	.align		4
        /*0030*/ 	.byte	0x03, 0x5f
        /*0032*/ 	.short	0x0101


	//----- nvinfo : EIATTR_VRC_CTA_INIT_COUNT
	.align		4
        /*0034*/ 	.byte	0x02, 0x4a
	.zero		1
	.zero		1


	//----- nvinfo : EIATTR_EXIT_INSTR_OFFSETS
	.align		4
        /*0038*/ 	.byte	0x04, 0x1c
        /*003a*/ 	.short	(.L_51 - .L_50)


	//   ....[0]....
.L_50:
        /*003c*/ 	.word	0x00000540


	//----- nvinfo : EIATTR_CRS_STACK_SIZE
	.align		4
.L_51:
        /*0040*/ 	.byte	0x04, 0x1e
        /*0042*/ 	.short	(.L_53 - .L_52)
.L_52:
        /*0044*/ 	.word	0x00000000


	//----- nvinfo : EIATTR_CBANK_PARAM_SIZE
	.align		4
.L_53:
        /*0048*/ 	.byte	0x03, 0x19
        /*004a*/ 	.short	0x0010


	//----- nvinfo : EIATTR_PARAM_CBANK
	.align		4
        /*004c*/ 	.byte	0x04, 0x0a
        /*004e*/ 	.short	(.L_55 - .L_54)
	.align		4
.L_54:
        /*0050*/ 	.word	index@(.nv.constant0._Z20calculate_magnitudesPK6float2Pf)
        /*0054*/ 	.short	0x0380
        /*0056*/ 	.short	0x0010


	//----- nvinfo : EIATTR_SW_WAR
	.align		4
.L_55:
        /*0058*/ 	.byte	0x04, 0x36
        /*005a*/ 	.short	(.L_57 - .L_56)
.L_56:
        /*005c*/ 	.word	0x00000008
.L_57:


//--------------------- .nv.info._Z9fft_stagePK6float2PS_S1_jjj --------------------------
	.section	.nv.info._Z9fft_stagePK6float2PS_S1_jjj,"",@"SHT_CUDA_INFO"
	.sectionflags	@""
	.align	4


	//----- nvinfo : EIATTR_CUDA_API_VERSION
	.align		4
        /*0000*/ 	.byte	0x04, 0x37
        /*0002*/ 	.short	(.L_59 - .L_58)
.L_58:
        /*0004*/ 	.word	0x00000082


	//----- nvinfo : EIATTR_KPARAM_INFO
	.align		4
.L_59:
        /*0008*/ 	.byte	0x04, 0x17
        /*000a*/ 	.short	(.L_61 - .L_60)
.L_60:
        /*000c*/ 	.word	0x00000000
        /*0010*/ 	.short	0x0005
        /*0012*/ 	.short	0x0020
        /*0014*/ 	.byte	0x00, 0xf0, 0x11, 0x00


	//----- nvinfo : EIATTR_KPARAM_INFO
	.align		4
.L_61:
        /*0018*/ 	.byte	0x04, 0x17
        /*001a*/ 	.short	(.L_63 - .L_62)
.L_62:
        /*001c*/ 	.word	0x00000000
        /*0020*/ 	.short	0x0004
        /*0022*/ 	.short	0x001c
        /*0024*/ 	.byte	0x00, 0xf0, 0x11, 0x00


	//----- nvinfo : EIATTR_KPARAM_INFO
	.align		4
.L_63:
        /*0028*/ 	.byte	0x04, 0x17
        /*002a*/ 	.short	(.L_65 - .L_64)
.L_64:
        /*002c*/ 	.word	0x00000000
        /*0030*/ 	.short	0x0003
        /*0032*/ 	.short	0x0018
        /*0034*/ 	.byte	0x00, 0xf0, 0x11, 0x00


	//----- nvinfo : EIATTR_KPARAM_INFO
	.align		4
.L_65:
        /*0038*/ 	.byte	0x04, 0x17
        /*003a*/ 	.short	(.L_67 - .L_66)
.L_66:
        /*003c*/ 	.word	0x00000000
        /*0040*/ 	.short	0x0002
        /*0042*/ 	.short	0x0010
        /*0044*/ 	.byte	0x00, 0xf5, 0x21, 0x00


	//----- nvinfo : EIATTR_KPARAM_INFO
	.align		4
.L_67:
        /*0048*/ 	.byte	0x04, 0x17
        /*004a*/ 	.short	(.L_69 - .L_68)
.L_68:
        /*004c*/ 	.word	0x00000000
        /*0050*/ 	.short	0x0001
        /*0052*/ 	.short	0x0008
        /*0054*/ 	.byte	0x00, 0xf5, 0x21, 0x00


	//----- nvinfo : EIATTR_KPARAM_INFO
	.align		4
.L_69:
        /*0058*/ 	.byte	0x04, 0x17
        /*005a*/ 	.short	(.L_71 - .L_70)
.L_70:
        /*005c*/ 	.word	0x00000000
        /*0060*/ 	.short	0x0000
        /*0062*/ 	.short	0x0000
        /*0064*/ 	.byte	0x00, 0xf5, 0x21, 0x00


	//----- nvinfo : EIATTR_SPARSE_MMA_MASK
	.align		4
.L_71:
        /*0068*/ 	.byte	0x03, 0x50
        /*006a*/ 	.short	0x0000


	//----- nvinfo : EIATTR_MAXREG_COUNT
	.align		4
        /*006c*/ 	.byte	0x03, 0x1b
        /*006e*/ 	.short	0x00ff


	//----- nvinfo : EIATTR_MERCURY_ISA_VERSION
	.align		4
        /*0070*/ 	.byte	0x03, 0x5f
        /*0072*/ 	.short	0x0101


	//----- nvinfo : EIATTR_VRC_CTA_INIT_COUNT
	.align		4
        /*0074*/ 	.byte	0x02, 0x4a
	.zero		1
	.zero		1


	//----- nvinfo : EIATTR_EXIT_INSTR_OFFSETS
	.align		4
        /*0078*/ 	.byte	0x04, 0x1c
        /*007a*/ 	.short	(.L_73 - .L_72)


	//   ....[0]....
.L_72:
        /*007c*/ 	.word	0x00000220


	//----- nvinfo : EIATTR_CBANK_PARAM_SIZE
	.align		4
.L_73:
        /*0080*/ 	.byte	0x03, 0x19
        /*0082*/ 	.short	0x0024


	//----- nvinfo : EIATTR_PARAM_CBANK
	.align		4
        /*0084*/ 	.byte	0x04, 0x0a
        /*0086*/ 	.short	(.L_75 - .L_74)
	.align		4
.L_74:
        /*0088*/ 	.word	index@(.nv.constant0._Z9fft_stagePK6float2PS_S1_jjj)
        /*008c*/ 	.short	0x0380
        /*008e*/ 	.short	0x0024


	//----- nvinfo : EIATTR_SW_WAR
	.align		4
.L_75:
        /*0090*/ 	.byte	0x04, 0x36
        /*0092*/ 	.short	(.L_77 - .L_76)
.L_76:
        /*0094*/ 	.word	0x00000008
.L_77:


//--------------------- .nv.info._Z23bit_reverse_permutationPK6float2PS_ --------------------------
	.section	.nv.info._Z23bit_reverse_permutationPK6float2PS_,"",@"SHT_CUDA_INFO"
	.sectionflags	@""
	.align	4


	//----- nvinfo : EIATTR_CUDA_API_VERSION
	.align		4
        /*0000*/ 	.byte	0x04, 0x37
        /*0002*/ 	.short	(.L_79 - .L_78)
.L_78:
        /*0004*/ 	.word	0x00000082


	//----- nvinfo : EIATTR_KPARAM_INFO
	.align		4
.L_79:
        /*0008*/ 	.byte	0x04, 0x17
        /*000a*/ 	.short	(.L_81 - .L_80)
.L_80:
        /*000c*/ 	.word	0x00000000
        /*0010*/ 	.short	0x0001
        /*0012*/ 	.short	0x0008
        /*0014*/ 	.byte	0x00, 0xf5, 0x21, 0x00


	//----- nvinfo : EIATTR_KPARAM_INFO
	.align		4
.L_81:
        /*0018*/ 	.byte	0x04, 0x17
        /*001a*/ 	.short	(.L_83 - .L_82)
.L_82:
        /*001c*/ 	.word	0x00000000
        /*0020*/ 	.short	0x0000
        /*0022*/ 	.short	0x0000
        /*0024*/ 	.byte	0x00, 0xf5, 0x21, 0x00


	//----- nvinfo : EIATTR_SPARSE_MMA_MASK
	.align		4
.L_83:
        /*0028*/ 	.byte	0x03, 0x50
        /*002a*/ 	.short	0x0000


	//----- nvinfo : EIATTR_MAXREG_COUNT
	.align		4
        /*002c*/ 	.byte	0x03, 0x1b
        /*002e*/ 	.short	0x00ff


	//----- nvinfo : EIATTR_MERCURY_ISA_VERSION
	.align		4
        /*0030*/ 	.byte	0x03, 0x5f
        /*0032*/ 	.short	0x0101


	//----- nvinfo : EIATTR_VRC_CTA_INIT_COUNT
	.align		4
        /*0034*/ 	.byte	0x02, 0x4a
	.zero		1
	.zero		1


	//----- nvinfo : EIATTR_EXIT_INSTR_OFFSETS
	.align		4
        /*0038*/ 	.byte	0x04, 0x1c
        /*003a*/ 	.short	(.L_85 - .L_84)


	//   ....[0]....
.L_84:
        /*003c*/ 	.word	0x000000e0


	//----- nvinfo : EIATTR_CBANK_PARAM_SIZE
	.align		4
.L_85:
        /*0040*/ 	.byte	0x03, 0x19
        /*0042*/ 	.short	0x0010


	//----- nvinfo : EIATTR_PARAM_CBANK
	.align		4
        /*0044*/ 	.byte	0x04, 0x0a
        /*0046*/ 	.short	(.L_87 - .L_86)
	.align		4
.L_86:
        /*0048*/ 	.word	index@(.nv.constant0._Z23bit_reverse_permutationPK6float2PS_)
        /*004c*/ 	.short	0x0380
        /*004e*/ 	.short	0x0010


	//----- nvinfo : EIATTR_SW_WAR
	.align		4
.L_87:
        /*0050*/ 	.byte	0x04, 0x36
        /*0052*/ 	.short	(.L_89 - .L_88)
.L_88:
        /*0054*/ 	.word	0x00000008
.L_89:


//--------------------- .nv.callgraph             --------------------------
	.section	.nv.callgraph,"",@"SHT_CUDA_CALLGRAPH"
	.align	4
	.sectionentsize	8
	.align		4
        /*0000*/ 	.word	0x00000000
	.align		4
        /*0004*/ 	.word	0xffffffff
	.align		4
        /*0008*/ 	.word	0x00000000
	.align		4
        /*000c*/ 	.word	0xfffffffe
	.align		4
        /*0010*/ 	.word	0x00000000
	.align		4
        /*0014*/ 	.word	0xfffffffd
	.align		4
        /*0018*/ 	.word	0x00000000
	.align		4
        /*001c*/ 	.word	0xfffffffc


//--------------------- .text._Z8find_maxPKfPfS1_ --------------------------
	.section	.text._Z8find_maxPKfPfS1_,"ax",@progbits
	.align	128
        .global         _Z8find_maxPKfPfS1_
        .type           _Z8find_maxPKfPfS1_,@function
        .size           _Z8find_maxPKfPfS1_,(.L_x_21 - _Z8find_maxPKfPfS1_)
        .other          _Z8find_maxPKfPfS1_,@"STO_CUDA_ENTRY STV_DEFAULT"
_Z8find_maxPKfPfS1_:
.text._Z8find_maxPKfPfS1_:
[----:B------:R-:W-:Y:S01]  /*0000*/  LDC R1, c[0x0][0x37c] ;  /* 0x0000df00ff017b82 */ /* 0x000fe20000000800 */
[----:B------:R-:W0:Y:S07]  /*0010*/  S2R R9, SR_CTAID.X ;  /* 0x0000000000097919 */ /* 0x000e2e0000002500 */
[----:B------:R-:W1:Y:S01]  /*0020*/  LDC.64 R2, c[0x0][0x380] ;  /* 0x0000e000ff027b82 */ /* 0x000e620000000a00 */
[----:B------:R-:W0:Y:S01]  /*0030*/  LDCU UR6, c[0x0][0x360] ;  /* 0x00006c00ff0677ac */ /* 0x000e220008000800 */
[----:B------:R-:W0:Y:S01]  /*0040*/  S2R R6, SR_TID.X ;  /* 0x0000000000067919 */ /* 0x000e220000002100 */
[----:B------:R-:W2:Y:S01]  /*0050*/  LDCU.64 UR4, c[0x0][0x358] ;  /* 0x00006b00ff0477ac */ /* 0x000ea20008000a00 */
[----:B0-----:R-:W-:-:S04]  /*0060*/  IMAD R5, R9, UR6, R6 ;  /* 0x0000000609057c24 */ /* 0x001fc8000f8e0206 */
[----:B-1----:R-:W-:Y:S02]  /*0070*/  IMAD.WIDE.U32 R2, R5, 0x4, R2 ;  /* 0x0000000405027825 */ /* 0x002fe400078e0002 */
[----:B------:R-:W0:Y:S04]  /*0080*/  LDC.64 R4, c[0x0][0x388] ;  /* 0x0000e200ff047b82 */ /* 0x000e280000000a00 */
[----:B--2---:R-:W2:Y:S01]  /*0090*/  LDG.E R3, desc[UR4][R2.64] ;  /* 0x0000000402037981 */ /* 0x004ea2000c1e1900 */
[----:B------:R-:W-:Y:S01]  /*00a0*/  UISETP.GE.U32.AND UP0, UPT, UR6, 0x2, UPT ;  /* 0x000000020600788c */ /* 0x000fe2000bf06070 */
[----:B0-----:R-:W-:-:S05]  /*00b0*/  IMAD.WIDE.U32 R4, R6, 0x4, R4 ;  /* 0x0000000406047825 */ /* 0x001fca00078e0004 */
[----:B--2---:R0:W-:Y:S03]  /*00c0*/  STG.E desc[UR4][R4.64], R3 ;  /* 0x0000000304007986 */ /* 0x0041e6000c101904 */
[----:B------:R-:W-:Y:S05]  /*00d0*/  BRA.U !UP0, `(.L_x_0) ;  /* 0x00000001083c7547 */ /* 0x000fea000b800000 */
[----:B------:R-:W-:Y:S02]  /*00e0*/  IMAD.MOV.U32 R0, RZ, RZ, R3 ;  /* 0x000000ffff007224 */ /* 0x000fe400078e0003 */
[----:B------:R-:W-:-:S07]  /*00f0*/  IMAD.U32 R7, RZ, RZ, UR6 ;  /* 0x00000006ff077e24 */ /* 0x000fce000f8e00ff */
.L_x_3:
[----:B------:R-:W-:Y:S01]  /*0100*/  MOV R2, R7 ;  /* 0x0000000700027202 */ /* 0x000fe20000000f00 */
[----:B------:R-:W-:Y:S01]  /*0110*/  BSSY.RECONVERGENT B0, `(.L_x_1) ;  /* 0x000000a000007945 */ /* 0x000fe20003800200 */
[----:B------:R-:W-:Y:S02]  /*0120*/  SHF.R.U32.HI R7, RZ, 0x1, R7 ;  /* 0x00000001ff077819 */ /* 0x000fe40000011607 */
[----:B------:R-:W-:Y:S02]  /*0130*/  ISETP.GT.U32.AND P0, PT, R2, 0x3, PT ;  /* 0x000000030200780c */ /* 0x000fe40003f04070 */
[----:B------:R-:W-:-:S13]  /*0140*/  ISETP.GE.U32.AND P1, PT, R6, R7, PT ;  /* 0x000000070600720c */ /* 0x000fda0003f26070 */
[----:B-1----:R-:W-:Y:S05]  /*0150*/  @P1 BRA `(.L_x_2) ;  /* 0x0000000000141947 */ /* 0x002fea0003800000 */
[----:B0-----:R-:W-:-:S06]  /*0160*/  IMAD.WIDE.U32 R2, R7, 0x4, R4 ;  /* 0x0000000407027825 */ /* 0x001fcc00078e0004 */
[----:B------:R-:W2:Y:S02]  /*0170*/  LDG.E R3, desc[UR4][R2.64] ;  /* 0x0000000402037981 */ /* 0x000ea4000c1e1900 */
[----:B--2---:R-:W-:-:S13]  /*0180*/  FSETP.GEU.AND P1, PT, R0, R3, PT ;  /* 0x000000030000720b */ /* 0x004fda0003f2e000 */
[----:B------:R1:W-:Y:S01]  /*0190*/  @!P1 STG.E desc[UR4][R4.64], R3 ;  /* 0x0000000304009986 */ /* 0x0003e2000c101904 */
[----:B------:R-:W-:-:S07]  /*01a0*/  @!P1 MOV R0, R3 ;  /* 0x0000000300009202 */ /* 0x000fce0000000f00 */
.L_x_2:
[----:B------:R-:W-:Y:S05]  /*01b0*/  BSYNC.RECONVERGENT B0 ;  /* 0x0000000000007941 */ /* 0x000fea0003800200 */
.L_x_1:
[----:B------:R-:W-:Y:S05]  /*01c0*/  @P0 BRA `(.L_x_3) ;  /* 0xfffffffc00cc0947 */ /* 0x000fea000383ffff */
.L_x_0:
[----:B------:R-:W-:-:S13]  /*01d0*/  ISETP.NE.AND P0, PT, R6, RZ, PT ;  /* 0x000000ff0600720c */ /* 0x000fda0003f05270 */
[----:B------:R-:W-:Y:S05]  /*01e0*/  @P0 EXIT ;  /* 0x000000000000094d */ /* 0x000fea0003800000 */
[----:B01----:R-:W0:Y:S08]  /*01f0*/  LDC.64 R2, c[0x0][0x388] ;  /* 0x0000e200ff027b82 */ /* 0x003e300000000a00 */
[----:B------:R-:W1:Y:S01]  /*0200*/  LDC.64 R4, c[0x0][0x390] ;  /* 0x0000e400ff047b82 */ /* 0x000e620000000a00 */
[----:B0-----:R-:W2:Y:S01]  /*0210*/  LDG.E R3, desc[UR4][R2.64] ;  /* 0x0000000402037981 */ /* 0x001ea2000c1e1900 */
[----:B-1----:R-:W-:-:S05]  /*0220*/  IMAD.WIDE.U32 R4, R9, 0x4, R4 ;  /* 0x0000000409047825 */ /* 0x002fca00078e0004 */
[----:B--2---:R-:W-:Y:S01]  /*0230*/  STG.E desc[UR4][R4.64], R3 ;  /* 0x0000000304007986 */ /* 0x004fe2000c101904 */
[----:B------:R-:W-:Y:S05]  /*0240*/  EXIT ;  /* 0x000000000000794d */ /* 0x000fea0003800000 */
.L_x_4:
[----:B------:R-:W-:-:S00]  /*0250*/  BRA `(.L_x_4) ;  /* 0xfffffffc00fc7947 */ /* 0x000fc0000383ffff */
[----:B------:R-:W-:-:S00]  /*0260*/  NOP ;  /* 0x0000000000007918 */ /* 0x000fc00000000000 */
        /* <DEDUP_REMOVED lines=9> */
.L_x_21:


//--------------------- .text._Z20calculate_magnitudesPK6float2Pf --------------------------
	.section	.text._Z20calculate_magnitudesPK6float2Pf,"ax",@progbits
	.align	128
        .global         _Z20calculate_magnitudesPK6float2Pf
        .type           _Z20calculate_magnitudesPK6float2Pf,@function
        .size           _Z20calculate_magnitudesPK6float2Pf,(.L_x_20 - _Z20calculate_magnitudesPK6float2Pf)
        .other          _Z20calculate_magnitudesPK6float2Pf,@"STO_CUDA_ENTRY STV_DEFAULT"
_Z20calculate_magnitudesPK6float2Pf:
.text._Z20calculate_magnitudesPK6float2Pf:
[----:B------:R-:W-:Y:S01]  /*0000*/  LDC R1, c[0x0][0x37c] ;  /* 0x0000df00ff017b82 */ /* 0x000fe20000000800 */
[----:B------:R-:W0:Y:S07]  /*0010*/  S2R R3, SR_TID.X ;  /* 0x0000000000037919 */ /* 0x000e2e0000002100 */
[----:B------:R-:W0:Y:S01]  /*0020*/  S2UR UR6, SR_CTAID.X ;  /* 0x00000000000679c3 */ /* 0x000e220000002500 */
[----:B------:R-:W1:Y:S07]  /*0030*/  LDCU.64 UR4, c[0x0][0x358] ;  /* 0x00006b00ff0477ac */ /* 0x000e6e0008000a00 */
[----:B------:R-:W0:Y:S08]  /*0040*/  LDC R2, c[0x0][0x360] ;  /* 0x0000d800ff027b82 */ /* 0x000e300000000800 */
[----:B------:R-:W2:Y:S01]  /*0050*/  LDC.64 R28, c[0x0][0x380] ;  /* 0x0000e000ff1c7b82 */ /* 0x000ea20000000a00 */
[----:B0-----:R-:W-:-:S04]  /*0060*/  IMAD R2, R2, UR6, R3 ;  /* 0x0000000602027c24 */ /* 0x001fc8000f8e0203 */
[----:B--2---:R-:W-:-:S05]  /*0070*/  IMAD.WIDE.U32 R28, R2, 0x8, R28 ;  /* 0x00000008021c7825 */ /* 0x004fca00078e001c */
[----:B-1----:R-:W2:Y:S01]  /*0080*/  LDG.E R26, desc[UR4][R28.64] ;  /* 0x000000041c1a7981 */ /* 0x002ea2000c1e1900 */
[----:B------:R-:W-:Y:S01]  /*0090*/  BSSY.RECONVERGENT B0, `(.L_x_5) ;  /* 0x0000007000007945 */ /* 0x000fe20003800200 */
[----:B------:R-:W-:Y:S01]  /*00a0*/  MOV R0, 0x100 ;  /* 0x0000010000007802 */ /* 0x000fe20000000f00 */
[----:B--2---:R-:W0:Y:S02]  /*00b0*/  F2F.F64.F32 R24, R26 ;  /* 0x0000001a00187310 */ /* 0x004e240000201800 */
[----:B0-----:R-:W-:-:S10]  /*00c0*/  DADD R4, -RZ, |R24| ;  /* 0x00000000ff047229 */ /* 0x001fd40000000518 */
[----:B------:R-:W-:Y:S02]  /*00d0*/  IMAD.MOV.U32 R10, RZ, RZ, R4 ;  /* 0x000000ffff0a7224 */ /* 0x000fe400078e0004 */
[----:B------:R-:W-:-:S07]  /*00e0*/  IMAD.MOV.U32 R27, RZ, RZ, R5 ;  /* 0x000000ffff1b7224 */ /* 0x000fce00078e0005 */
[----:B------:R-:W-:Y:S05]  /*00f0*/  CALL.REL.NOINC `($_Z20calculate_magnitudesPK6float2Pf$__internal_accurate_pow) ;  /* 0x00000004006c7944 */ /* 0x000fea0003c00000 */
[----:B------:R-:W-:Y:S05]  /*0100*/  BSYNC.RECONVERGENT B0 ;  /* 0x0000000000007941 */ /* 0x000fea0003800200 */
.L_x_5:
[----:B------:R-:W2:Y:S01]  /*0110*/  LDG.E R3, desc[UR4][R28.64+0x4] ;  /* 0x000004041c037981 */ /* 0x000ea2000c1e1900 */
[----:B------:R-:W-:Y:S01]  /*0120*/  DADD R6, R24, 2 ;  /* 0x4000000018067429 */ /* 0x000fe20000000000 */
[C---:B------:R-:W-:Y:S01]  /*0130*/  FSETP.NEU.AND P1, PT, R26.reuse, RZ, PT ;  /* 0x000000ff1a00720b */ /* 0x040fe20003f2d000 */
[----:B------:R-:W-:Y:S01]  /*0140*/  BSSY.RECONVERGENT B0, `(.L_x_6) ;  /* 0x0000011000007945 */ /* 0x000fe20003800200 */
[----:B------:R-:W-:-:S07]  /*0150*/  FSETP.NEU.AND P0, PT, R26, 1, PT ;  /* 0x3f8000001a00780b */ /* 0x000fce0003f0d000 */
[----:B------:R-:W-:Y:S02]  /*0160*/  LOP3.LUT R6, R7, 0x7ff00000, RZ, 0xc0, !PT ;  /* 0x7ff0000007067812 */ /* 0x000fe400078ec0ff */
[----:B------:R-:W-:Y:S02]  /*0170*/  MOV R7, R11 ;  /* 0x0000000b00077202 */ /* 0x000fe40000000f00 */
[----:B------:R-:W-:Y:S01]  /*0180*/  ISETP.NE.AND P2, PT, R6, 0x7ff00000, PT ;  /* 0x7ff000000600780c */ /* 0x000fe20003f45270 */
[----:B------:R-:W-:Y:S01]  /*0190*/  IMAD.MOV.U32 R6, RZ, RZ, R10 ;  /* 0x000000ffff067224 */ /* 0x000fe200078e000a */
[----:B------:R-:W-:Y:S01]  /*01a0*/  @!P1 CS2R R6, SRZ ;  /* 0x0000000000069805 */ /* 0x000fe2000001ff00 */
[----:B--2---:R-:W0:Y:S02]  /*01b0*/  F2F.F64.F32 R4, R3 ;  /* 0x0000000300047310 */ /* 0x004e240000201800 */
[----:B0-----:R-:W-:-:S10]  /*01c0*/  DADD R8, -RZ, |R4| ;  /* 0x00000000ff087229 */ /* 0x001fd40000000504 */
[----:B------:R-:W-:Y:S01]  /*01d0*/  IMAD.MOV.U32 R10, RZ, RZ, R8 ;  /* 0x000000ffff0a7224 */ /* 0x000fe200078e0008 */
[----:B------:R-:W-:Y:S06]  /*01e0*/  @P2 BRA `(.L_x_7) ;  /* 0x0000000000182947 */ /* 0x000fec0003800000 */
[----:B------:R-:W-:-:S13]  /*01f0*/  FSETP.NAN.AND P1, PT, R26, R26, PT ;  /* 0x0000001a1a00720b */ /* 0x000fda0003f28000 */
[----:B------:R-:W-:Y:S01]  /*0200*/  @P1 DADD R6, R24, 2 ;  /* 0x4000000018061429 */ /* 0x000fe20000000000 */
[----:B------:R-:W-:Y:S10]  /*0210*/  @P1 BRA `(.L_x_7) ;  /* 0x00000000000c1947 */ /* 0x000ff40003800000 */
[----:B------:R-:W-:-:S14]  /*0220*/  DSETP.NEU.AND P1, PT, |R24|, +INF , PT ;  /* 0x7ff000001800742a */ /* 0x000fdc0003f2d200 */
[----:B------:R-:W-:Y:S02]  /*0230*/  @!P1 IMAD.MOV.U32 R6, RZ, RZ, 0x0 ;  /* 0x00000000ff069424 */ /* 0x000fe400078e00ff */
[----:B------:R-:W-:-:S07]  /*0240*/  @!P1 IMAD.MOV.U32 R7, RZ, RZ, 0x7ff00000 ;  /* 0x7ff00000ff079424 */ /* 0x000fce00078e00ff */
.L_x_7:
[----:B------:R-:W-:Y:S05]  /*0250*/  BSYNC.RECONVERGENT B0 ;  /* 0x0000000000007941 */ /* 0x000fea0003800200 */
.L_x_6:
[----:B------:R-:W-:Y:S01]  /*0260*/  BSSY.RECONVERGENT B0, `(.L_x_8) ;  /* 0x0000006000007945 */ /* 0x000fe20003800200 */
[----:B------:R-:W-:Y:S02]  /*0270*/  FSEL R24, R6, RZ, P0 ;  /* 0x000000ff06187208 */ /* 0x000fe40000000000 */
[----:B------:R-:W-:Y:S02]  /*0280*/  FSEL R25, R7, 1.875, P0 ;  /* 0x3ff0000007197808 */ /* 0x000fe40000000000 */
[----:B------:R-:W-:Y:S02]  /*0290*/  MOV R27, R9 ;  /* 0x00000009001b7202 */ /* 0x000fe40000000f00 */
[----:B------:R-:W-:-:S07]  /*02a0*/  MOV R0, 0x2c0 ;  /* 0x000002c000007802 */ /* 0x000fce0000000f00 */
[----:B------:R-:W-:Y:S05]  /*02b0*/  CALL.REL.NOINC `($_Z20calculate_magnitudesPK6float2Pf$__internal_accurate_pow) ;  /* 0x0000000000fc7944 */ /* 0x000fea0003c00000 */
[----:B------:R-:W-:Y:S05]  /*02c0*/  BSYNC.RECONVERGENT B0 ;  /* 0x0000000000007941 */ /* 0x000fea0003800200 */
.L_x_8:
[----:B------:R-:W-:Y:S01]  /*02d0*/  DADD R6, R4, 2 ;  /* 0x4000000004067429 */ /* 0x000fe20000000000 */
[C---:B------:R-:W-:Y:S01]  /*02e0*/  FSETP.NEU.AND P1, PT, R3.reuse, RZ, PT ;  /* 0x000000ff0300720b */ /* 0x040fe20003f2d000 */
[----:B------:R-:W-:Y:S01]  /*02f0*/  BSSY.RECONVERGENT B0, `(.L_x_9) ;  /* 0x000000e000007945 */ /* 0x000fe20003800200 */
[----:B------:R-:W-:-:S07]  /*0300*/  FSETP.NEU.AND P0, PT, R3, 1, PT ;  /* 0x3f8000000300780b */ /* 0x000fce0003f0d000 */
[----:B------:R-:W-:Y:S01]  /*0310*/  LOP3.LUT R6, R7, 0x7ff00000, RZ, 0xc0, !PT ;  /* 0x7ff0000007067812 */ /* 0x000fe200078ec0ff */
[----:B------:R-:W-:-:S03]  /*0320*/  IMAD.MOV.U32 R7, RZ, RZ, R11 ;  /* 0x000000ffff077224 */ /* 0x000fc600078e000b */
[----:B------:R-:W-:Y:S01]  /*0330*/  ISETP.NE.AND P2, PT, R6, 0x7ff00000, PT ;  /* 0x7ff000000600780c */ /* 0x000fe20003f45270 */
[----:B------:R-:W-:Y:S01]  /*0340*/  IMAD.MOV.U32 R6, RZ, RZ, R10 ;  /* 0x000000ffff067224 */ /* 0x000fe200078e000a */
[----:B------:R-:W-:-:S11]  /*0350*/  @!P1 CS2R R6, SRZ ;  /* 0x0000000000069805 */ /* 0x000fd6000001ff00 */
[----:B------:R-:W-:Y:S05]  /*0360*/  @P2 BRA `(.L_x_10) ;  /* 0x0000000000182947 */ /* 0x000fea0003800000 */
[----:B------:R-:W-:-:S13]  /*0370*/  FSETP.NAN.AND P1, PT, R3, R3, PT ;  /* 0x000000030300720b */ /* 0x000fda0003f28000 */
[----:B------:R-:W-:Y:S01]  /*0380*/  @P1 DADD R6, R4, 2 ;  /* 0x4000000004061429 */ /* 0x000fe20000000000 */
[----:B------:R-:W-:Y:S10]  /*0390*/  @P1 BRA `(.L_x_10) ;  /* 0x00000000000c1947 */ /* 0x000ff40003800000 */
[----:B------:R-:W-:-:S14]  /*03a0*/  DSETP.NEU.AND P1, PT, |R4|, +INF , PT ;  /* 0x7ff000000400742a */ /* 0x000fdc0003f2d200 */
[----:B------:R-:W-:Y:S01]  /*03b0*/  @!P1 IMAD.MOV.U32 R6, RZ, RZ, 0x0 ;  /* 0x00000000ff069424 */ /* 0x000fe200078e00ff */
[----:B------:R-:W-:-:S07]  /*03c0*/  @!P1 MOV R7, 0x7ff00000 ;  /* 0x7ff0000000079802 */ /* 0x000fce0000000f00 */
.L_x_10:
[----:B------:R-:W-:Y:S05]  /*03d0*/  BSYNC.RECONVERGENT B0 ;  /* 0x0000000000007941 */ /* 0x000fea0003800200 */
.L_x_9:
[----:B------:R-:W-:Y:S01]  /*03e0*/  FSEL R4, R6, RZ, P0 ;  /* 0x000000ff06047208 */ /* 0x000fe20000000000 */
[----:B------:R-:W-:Y:S01]  /*03f0*/  BSSY.RECONVERGENT B0, `(.L_x_11) ;  /* 0x0000010000007945 */ /* 0x000fe20003800200 */
[----:B------:R-:W-:-:S06]  /*0400*/  FSEL R5, R7, 1.875, P0 ;  /* 0x3ff0000007057808 */ /* 0x000fcc0000000000 */
[----:B------:R-:W-:-:S06]  /*0410*/  DADD R24, R24, R4 ;  /* 0x0000000018187229 */ /* 0x000fcc0000000004 */
[----:B------:R-:W0:Y:S02]  /*0420*/  F2F.F32.F64 R3, R24 ;  /* 0x0000001800037310 */ /* 0x000e240000301000 */
[----:B0-----:R-:W-:-:S06]  /*0430*/  VIADD R0, R3, 0xf3000000 ;  /* 0xf300000003007836 */ /* 0x001fcc0000000000 */
[----:B------:R0:W1:Y:S01]  /*0440*/  MUFU.RSQ R4, R3 ;  /* 0x0000000300047308 */ /* 0x0000620000001400 */
[----:B------:R-:W-:-:S13]  /*0450*/  ISETP.GT.U32.AND P0, PT, R0, 0x727fffff, PT ;  /* 0x727fffff0000780c */ /* 0x000fda0003f04070 */
[----:B0-----:R-:W-:Y:S05]  /*0460*/  @!P0 BRA `(.L_x_12) ;  /* 0x0000000000108947 */ /* 0x001fea0003800000 */
[----:B------:R-:W-:-:S07]  /*0470*/  MOV R8, 0x490 ;  /* 0x0000049000087802 */ /* 0x000fce0000000f00 */
[----:B-1----:R-:W-:Y:S05]  /*0480*/  CALL.REL.NOINC `($__internal_0_$__cuda_sm20_sqrt_rn_f32_slowpath) ;  /* 0x0000000000307944 */ /* 0x002fea0003c00000 */
[----:B------:R-:W-:Y:S01]  /*0490*/  IMAD.MOV.U32 R0, RZ, RZ, R3 ;  /* 0x000000ffff007224 */ /* 0x000fe200078e0003 */
[----:B------:R-:W-:Y:S06]  /*04a0*/  BRA `(.L_x_13) ;  /* 0x0000000000107947 */ /* 0x000fec0003800000 */
.L_x_12:
[----:B-1----:R-:W-:Y:S01]  /*04b0*/  FMUL.FTZ R0, R3, R4 ;  /* 0x0000000403007220 */ /* 0x002fe20000410000 */
[----:B------:R-:W-:-:S03]  /*04c0*/  FMUL.FTZ R4, R4, 0.5 ;  /* 0x3f00000004047820 */ /* 0x000fc60000410000 */
[----:B------:R-:W-:-:S04]  /*04d0*/  FFMA R3, -R0, R0, R3 ;  /* 0x0000000000037223 */ /* 0x000fc80000000103 */
[----:B------:R-:W-:-:S07]  /*04e0*/  FFMA R0, R3, R4, R0 ;  /* 0x0000000403007223 */ /* 0x000fce0000000000 */
.L_x_13:
[----:B------:R-:W-:Y:S05]  /*04f0*/  BSYNC.RECONVERGENT B0 ;  /* 0x0000000000007941 */ /* 0x000fea0003800200 */
.L_x_11:
[----:B------:R-:W0:Y:S01]  /*0500*/  LDC.64 R4, c[0x0][0x388] ;  /* 0x0000e200ff047b82 */ /* 0x000e220000000a00 */
[----:B------:R-:W-:Y:S01]  /*0510*/  FADD R7, R0, R0 ;  /* 0x0000000000077221 */ /* 0x000fe20000000000 */
[----:B0-----:R-:W-:-:S05]  /*0520*/  IMAD.WIDE.U32 R2, R2, 0x4, R4 ;  /* 0x0000000402027825 */ /* 0x001fca00078e0004 */
[----:B------:R-:W-:Y:S01]  /*0530*/  STG.E desc[UR4][R2.64], R7 ;  /* 0x0000000702007986 */ /* 0x000fe2000c101904 */
[----:B------:R-:W-:Y:S05]  /*0540*/  EXIT ;  /* 0x000000000000794d */ /* 0x000fea0003800000 */
        .weak           $__internal_0_$__cuda_sm20_sqrt_rn_f32_slowpath
        .type           $__internal_0_$__cuda_sm20_sqrt_rn_f32_slowpath,@function
        .size           $__internal_0_$__cuda_sm20_sqrt_rn_f32_slowpath,($_Z20calculate_magnitudesPK6float2Pf$__internal_accurate_pow - $__internal_0_$__cuda_sm20_sqrt_rn_f32_slowpath)
$__internal_0_$__cuda_sm20_sqrt_rn_f32_slowpath:
[----:B------:R-:W-:-:S13]  /*0550*/  LOP3.LUT P0, RZ, R3, 0x7fffffff, RZ, 0xc0, !PT ;  /* 0x7fffffff03ff7812 */ /* 0x000fda000780c0ff */
[----:B------:R-:W-:Y:S05]  /*0560*/  @!P0 BRA `(.L_x_14) ;  /* 0x0000000000448947 */ /* 0x000fea0003800000 */
[----:B------:R-:W-:Y:S01]  /*0570*/  FSETP.GEU.FTZ.AND P0, PT, R3, RZ, PT ;  /* 0x000000ff0300720b */ /* 0x000fe20003f1e000 */
[----:B------:R-:W-:-:S12]  /*0580*/  IMAD.MOV.U32 R0, RZ, RZ, R3 ;  /* 0x000000ffff007224 */ /* 0x000fd800078e0003 */
[----:B------:R-:W-:Y:S01]  /*0590*/  @!P0 MOV R3, 0x7fffffff ;  /* 0x7fffffff00038802 */ /* 0x000fe20000000f00 */
[----:B------:R-:W-:Y:S06]  /*05a0*/  @!P0 BRA `(.L_x_14) ;  /* 0x0000000000348947 */ /* 0x000fec0003800000 */
[----:B------:R-:W-:-:S13]  /*05b0*/  FSETP.GTU.FTZ.AND P0, PT, |R0|, +INF , PT ;  /* 0x7f8000000000780b */ /* 0x000fda0003f1c200 */
[----:B------:R-:W-:Y:S01]  /*05c0*/  @P0 FADD.FTZ R3, R0, 1 ;  /* 0x3f80000000030421 */ /* 0x000fe20000010000 */
[----:B------:R-:W-:Y:S06]  /*05d0*/  @P0 BRA `(.L_x_14) ;  /* 0x0000000000280947 */ /* 0x000fec0003800000 */
[----:B------:R-:W-:-:S13]  /*05e0*/  FSETP.NEU.FTZ.AND P0, PT, |R0|, +INF , PT ;  /* 0x7f8000000000780b */ /* 0x000fda0003f1d200 */
[----:B------:R-:W-:-:S04]  /*05f0*/  @P0 FFMA R4, R0, 1.84467440737095516160e+19, RZ ;  /* 0x5f80000000040823 */ /* 0x000fc800000000ff */
[----:B------:R-:W0:Y:S02]  /*0600*/  @P0 MUFU.RSQ R3, R4 ;  /* 0x0000000400030308 */ /* 0x000e240000001400 */
[----:B0-----:R-:W-:Y:S01]  /*0610*/  @P0 FMUL.FTZ R5, R4, R3 ;  /* 0x0000000304050220 */ /* 0x001fe20000410000 */
[----:B------:R-:W-:Y:S01]  /*0620*/  @P0 FMUL.FTZ R7, R3, 0.5 ;  /* 0x3f00000003070820 */ /* 0x000fe20000410000 */
[----:B------:R-:W-:Y:S02]  /*0630*/  @!P0 IMAD.MOV.U32 R3, RZ, RZ, R0 ;  /* 0x000000ffff038224 */ /* 0x000fe400078e0000 */
[----:B------:R-:W-:-:S04]  /*0640*/  @P0 FADD.FTZ R6, -R5, -RZ ;  /* 0x800000ff05060221 */ /* 0x000fc80000010100 */
[----:B------:R-:W-:-:S04]  /*0650*/  @P0 FFMA R6, R5, R6, R4 ;  /* 0x0000000605060223 */ /* 0x000fc80000000004 */
[----:B------:R-:W-:-:S04]  /*0660*/  @P0 FFMA R6, R6, R7, R5 ;  /* 0x0000000706060223 */ /* 0x000fc80000000005 */
[----:B------:R-:W-:-:S07]  /*0670*/  @P0 FMUL.FTZ R3, R6, 2.3283064365386962891e-10 ;  /* 0x2f80000006030820 */ /* 0x000fce0000410000 */
.L_x_14:
[----:B------:R-:W-:Y:S02]  /*0680*/  IMAD.MOV.U32 R4, RZ, RZ, R8 ;  /* 0x000000ffff047224 */ /* 0x000fe400078e0008 */
[----:B------:R-:W-:-:S04]  /*0690*/  IMAD.MOV.U32 R5, RZ, RZ, 0x0 ;  /* 0x00000000ff057424 */ /* 0x000fc800078e00ff */
[----:B------:R-:W-:Y:S05]  /*06a0*/  RET.REL.NODEC R4 `(_Z20calculate_magnitudesPK6float2Pf) ;  /* 0xfffffff804547950 */ /* 0x000fea0003c3ffff */
        .type           $_Z20calculate_magnitudesPK6float2Pf$__internal_accurate_pow,@function
        .size           $_Z20calculate_magnitudesPK6float2Pf$__internal_accurate_pow,(.L_x_20 - $_Z20calculate_magnitudesPK6float2Pf$__internal_accurate_pow)
$_Z20calculate_magnitudesPK6float2Pf$__internal_accurate_pow:
[----:B------:R-:W-:Y:S01]  /*06b0*/  ISETP.GT.U32.AND P0, PT, R27, 0xfffff, PT ;  /* 0x000fffff1b00780c */ /* 0x000fe20003f04070 */
[--C-:B------:R-:W-:Y:S01]  /*06c0*/  IMAD.MOV.U32 R7, RZ, RZ, R27.reuse ;  /* 0x000000ffff077224 */ /* 0x100fe200078e001b */
[----:B------:R-:W-:Y:S01]  /*06d0*/  MOV R6, R10 ;  /* 0x0000000a00067202 */ /* 0x000fe20000000f00 */
[--C-:B------:R-:W-:Y:S01]  /*06e0*/  IMAD.MOV.U32 R8, RZ, RZ, R27.reuse ;  /* 0x000000ffff087224 */ /* 0x100fe200078e001b */
[----:B------:R-:W-:Y:S01]  /*06f0*/  MOV R12, 0x41ad3b5a ;  /* 0x41ad3b5a000c7802 */ /* 0x000fe20000000f00 */
[----:B------:R-:W-:Y:S01]  /*0700*/  IMAD.MOV.U32 R14, RZ, RZ, RZ ;  /* 0x000000ffff0e7224 */ /* 0x000fe200078e00ff */
[----:B------:R-:W-:Y:S01]  /*0710*/  UMOV UR6, 0x7d2cafe2 ;  /* 0x7d2cafe200067882 */ /* 0x000fe20000000000 */
[----:B------:R-:W-:Y:S01]  /*0720*/  IMAD.MOV.U32 R13, RZ, RZ, 0x3ed0f5d2 ;  /* 0x3ed0f5d2ff0d7424 */ /* 0x000fe200078e00ff */
[----:B------:R-:W-:Y:S01]  /*0730*/  UMOV UR7, 0x3eb0f5ff ;  /* 0x3eb0f5ff00077882 */ /* 0x000fe20000000000 */
[----:B------:R-:W-:Y:S01]  /*0740*/  SHF.R.U32.HI R27, RZ, 0x14, R27 ;  /* 0x00000014ff1b7819 */ /* 0x000fe2000001161b */
[----:B------:R-:W-:Y:S01]  /*0750*/  UMOV UR8, 0x3b39803f ;  /* 0x3b39803f00087882 */ /* 0x000fe20000000000 */
[----:B------:R-:W-:-:S02]  /*0760*/  UMOV UR9, 0x3c7abc9e ;  /* 0x3c7abc9e00097882 */ /* 0x000fc40000000000 */
[----:B------:R-:W-:-:S10]  /*0770*/  @!P0 DMUL R6, R6, 1.80143985094819840000e+16 ;  /* 0x4350000006068828 */ /* 0x000fd40000000000 */
[----:B------:R-:W-:Y:S01]  /*0780*/  @!P0 IMAD.MOV.U32 R8, RZ, RZ, R7 ;  /* 0x000000ffff088224 */ /* 0x000fe200078e0007 */
[----:B------:R-:W-:Y:S02]  /*0790*/  @!P0 MOV R10, R6 ;  /* 0x00000006000a8202 */ /* 0x000fe40000000f00 */
[----:B------:R-:W-:Y:S02]  /*07a0*/  @!P0 LEA.HI R27, R7, 0xffffffca, RZ, 0xc ;  /* 0xffffffca071b8811 */ /* 0x000fe400078f60ff */
[----:B------:R-:W-:Y:S02]  /*07b0*/  LOP3.LUT R8, R8, 0x800fffff, RZ, 0xc0, !PT ;  /* 0x800fffff08087812 */ /* 0x000fe400078ec0ff */
[----:B------:R-:W-:Y:S02]  /*07c0*/  IADD3 R6, PT, PT, R27, -0x3ff, RZ ;  /* 0xfffffc011b067810 */ /* 0x000fe40007ffe0ff */
[----:B------:R-:W-:-:S04]  /*07d0*/  LOP3.LUT R11, R8, 0x3ff00000, RZ, 0xfc, !PT ;  /* 0x3ff00000080b7812 */ /* 0x000fc800078efcff */
[----:B------:R-:W-:-:S13]  /*07e0*/  ISETP.GE.U32.AND P1, PT, R11, 0x3ff6a09f, PT ;  /* 0x3ff6a09f0b00780c */ /* 0x000fda0003f26070 */
[----:B------:R-:W-:Y:S02]  /*07f0*/  @P1 VIADD R9, R11, 0xfff00000 ;  /* 0xfff000000b091836 */ /* 0x000fe40000000000 */
[----:B------:R-:W-:Y:S02]  /*0800*/  @P1 VIADD R6, R27, 0xfffffc02 ;  /* 0xfffffc021b061836 */ /* 0x000fe40000000000 */
[----:B------:R-:W-:-:S06]  /*0810*/  @P1 IMAD.MOV.U32 R11, RZ, RZ, R9 ;  /* 0x000000ffff0b1224 */ /* 0x000fcc00078e0009 */
[C---:B------:R-:W-:Y:S02]  /*0820*/  DADD R16, R10.reuse, 1 ;  /* 0x3ff000000a107429 */ /* 0x040fe40000000000 */
[----:B------:R-:W-:-:S04]  /*0830*/  DADD R10, R10, -1 ;  /* 0xbff000000a0a7429 */ /* 0x000fc80000000000 */
[----:B------:R-:W0:Y:S02]  /*0840*/  MUFU.RCP64H R15, R17 ;  /* 0x00000011000f7308 */ /* 0x000e240000001800 */
[----:B0-----:R-:W-:-:S08]  /*0850*/  DFMA R8, -R16, R14, 1 ;  /* 0x3ff000001008742b */ /* 0x001fd0000000010e */
[----:B------:R-:W-:-:S08]  /*0860*/  DFMA R8, R8, R8, R8 ;  /* 0x000000080808722b */ /* 0x000fd00000000008 */
[----:B------:R-:W-:-:S08]  /*0870*/  DFMA R14, R14, R8, R14 ;  /* 0x000000080e0e722b */ /* 0x000fd0000000000e */
[----:B------:R-:W-:-:S08]  /*0880*/  DMUL R8, R10, R14 ;  /* 0x0000000e0a087228 */ /* 0x000fd00000000000 */
[----:B------:R-:W-:-:S08]  /*0890*/  DFMA R8, R10, R14, R8 ;  /* 0x0000000e0a08722b */ /* 0x000fd00000000008 */
[----:B------:R-:W-:-:S08]  /*08a0*/  DMUL R20, R8, R8 ;  /* 0x0000000808147228 */ /* 0x000fd00000000000 */
[----:B------:R-:W-:Y:S01]  /*08b0*/  DFMA R12, R20, UR6, R12 ;  /* 0x00000006140c7c2b */ /* 0x000fe2000800000c */
[----:B------:R-:W-:Y:S01]  /*08c0*/  UMOV UR6, 0x75488a3f ;  /* 0x75488a3f00067882 */ /* 0x000fe20000000000 */
[----:B------:R-:W-:-:S06]  /*08d0*/  UMOV UR7, 0x3ef3b20a ;  /* 0x3ef3b20a00077882 */ /* 0x000fcc0000000000 */
[----:B------:R-:W-:Y:S01]  /*08e0*/  DFMA R18, R20, R12, UR6 ;  /* 0x0000000614127e2b */ /* 0x000fe2000800000c */
[----:B------:R-:W-:Y:S01]  /*08f0*/  UMOV UR6, 0xe4faecd5 ;  /* 0xe4faecd500067882 */ /* 0x000fe20000000000 */
[----:B------:R-:W-:Y:S01]  /*0900*/  UMOV UR7, 0x3f1745cd ;  /* 0x3f1745cd00077882 */ /* 0x000fe20000000000 */
[----:B------:R-:W-:-:S05]  /*0910*/  DADD R12, R10, -R8 ;  /* 0x000000000a0c7229 */ /* 0x000fca0000000808 */
[----:B------:R-:W-:Y:S01]  /*0920*/  DFMA R18, R20, R18, UR6 ;  /* 0x0000000614127e2b */ /* 0x000fe20008000012 */
[----:B------:R-:W-:Y:S01]  /*0930*/  UMOV UR6, 0x258a578b ;  /* 0x258a578b00067882 */ /* 0x000fe20000000000 */
[----:B------:R-:W-:Y:S01]  /*0940*/  UMOV UR7, 0x3f3c71c7 ;  /* 0x3f3c71c700077882 */ /* 0x000fe20000000000 */
[----:B------:R-:W-:-:S05]  /*0950*/  DADD R12, R12, R12 ;  /* 0x000000000c0c7229 */ /* 0x000fca000000000c */
[----:B------:R-:W-:Y:S01]  /*0960*/  DFMA R18, R20, R18, UR6 ;  /* 0x0000000614127e2b */ /* 0x000fe20008000012 */
[----:B------:R-:W-:Y:S01]  /*0970*/  UMOV UR6, 0x9242b910 ;  /* 0x9242b91000067882 */ /* 0x000fe20000000000 */
[----:B------:R-:W-:Y:S01]  /*0980*/  UMOV UR7, 0x3f624924 ;  /* 0x3f62492400077882 */ /* 0x000fe20000000000 */
[----:B------:R-:W-:-:S05]  /*0990*/  DFMA R12, R10, -R8, R12 ;  /* 0x800000080a0c722b */ /* 0x000fca000000000c */
[----:B------:R-:W-:Y:S01]  /*09a0*/  DFMA R18, R20, R18, UR6 ;  /* 0x0000000614127e2b */ /* 0x000fe20008000012 */
[----:B------:R-:W-:Y:S01]  /*09b0*/  UMOV UR6, 0x99999dfb ;  /* 0x99999dfb00067882 */ /* 0x000fe20000000000 */
[----:B------:R-:W-:Y:S01]  /*09c0*/  UMOV UR7, 0x3f899999 ;  /* 0x3f89999900077882 */ /* 0x000fe20000000000 */
[----:B------:R-:W-:Y:S02]  /*09d0*/  DMUL R12, R14, R12 ;  /* 0x0000000c0e0c7228 */ /* 0x000fe40000000000 */
[----:B------:R-:W-:-:S03]  /*09e0*/  DMUL R14, R8, R8 ;  /* 0x00000008080e7228 */ /* 0x000fc60000000000 */
[----:B------:R-:W-:Y:S01]  /*09f0*/  DFMA R18, R20, R18, UR6 ;  /* 0x0000000614127e2b */ /* 0x000fe20008000012 */
[----:B------:R-:W-:Y:S01]  /*0a00*/  UMOV UR6, 0x55555555 ;  /* 0x5555555500067882 */ /* 0x000fe20000000000 */
[----:B------:R-:W-:-:S03]  /*0a10*/  UMOV UR7, 0x3fb55555 ;  /* 0x3fb5555500077882 */ /* 0x000fc60000000000 */
[----:B------:R-:W-:-:S03]  /*0a20*/  DFMA R22, R8, R8, -R14 ;  /* 0x000000080816722b */ /* 0x000fc6000000080e */
[----:B------:R-:W-:-:S08]  /*0a30*/  DFMA R10, R20, R18, UR6 ;  /* 0x00000006140a7e2b */ /* 0x000fd00008000012 */
[----:B------:R-:W-:Y:S01]  /*0a40*/  DADD R16, -R10, UR6 ;  /* 0x000000060a107e29 */ /* 0x000fe20008000100 */
[----:B------:R-:W-:Y:S01]  /*0a50*/  UMOV UR6, 0xb9e7b0 ;  /* 0x00b9e7b000067882 */ /* 0x000fe20000000000 */
[----:B------:R-:W-:-:S06]  /*0a60*/  UMOV UR7, 0x3c46a4cb ;  /* 0x3c46a4cb00077882 */ /* 0x000fcc0000000000 */
[----:B------:R-:W-:Y:S02]  /*0a70*/  DFMA R16, R20, R18, R16 ;  /* 0x000000121410722b */ /* 0x000fe40000000010 */
[----:B------:R-:W-:Y:S01]  /*0a80*/  DMUL R18, R8, R14 ;  /* 0x0000000e08127228 */ /* 0x000fe20000000000 */
[----:B------:R-:W-:Y:S02]  /*0a90*/  VIADD R21, R13, 0x100000 ;  /* 0x001000000d157836 */ /* 0x000fe40000000000 */
[----:B------:R-:W-:-:S03]  /*0aa0*/  IMAD.MOV.U32 R20, RZ, RZ, R12 ;  /* 0x000000ffff147224 */ /* 0x000fc600078e000c */
[----:B------:R-:W-:Y:S01]  /*0ab0*/  DADD R16, R16, -UR6 ;  /* 0x8000000610107e29 */ /* 0x000fe20008000000 */
[----:B------:R-:W-:Y:S01]  /*0ac0*/  UMOV UR6, 0x80000000 ;  /* 0x8000000000067882 */ /* 0x000fe20000000000 */
[----:B------:R-:W-:Y:S01]  /*0ad0*/  UMOV UR7, 0x43300000 ;  /* 0x4330000000077882 */ /* 0x000fe20000000000 */
[C---:B------:R-:W-:Y:S02]  /*0ae0*/  DFMA R20, R8.reuse, R20, R22 ;  /* 0x000000140814722b */ /* 0x040fe40000000016 */
[----:B------:R-:W-:-:S08]  /*0af0*/  DFMA R22, R8, R14, -R18 ;  /* 0x0000000e0816722b */ /* 0x000fd00000000812 */
[----:B------:R-:W-:Y:S02]  /*0b00*/  DFMA R22, R12, R14, R22 ;  /* 0x0000000e0c16722b */ /* 0x000fe40000000016 */
[----:B------:R-:W-:-:S06]  /*0b10*/  DADD R14, R10, R16 ;  /* 0x000000000a0e7229 */ /* 0x000fcc0000000010 */
[----:B------:R-:W-:Y:S02]  /*0b20*/  DFMA R20, R8, R20, R22 ;  /* 0x000000140814722b */ /* 0x000fe40000000016 */
[----:B------:R-:W-:Y:S02]  /*0b30*/  DADD R22, R10, -R14 ;  /* 0x000000000a167229 */ /* 0x000fe4000000080e */
[----:B------:R-:W-:-:S06]  /*0b40*/  DMUL R10, R14, R18 ;  /* 0x000000120e0a7228 */ /* 0x000fcc0000000000 */
[----:B------:R-:W-:Y:S02]  /*0b50*/  DADD R22, R16, R22 ;  /* 0x0000000010167229 */ /* 0x000fe40000000016 */
[----:B------:R-:W-:-:S08]  /*0b60*/  DFMA R16, R14, R18, -R10 ;  /* 0x000000120e10722b */ /* 0x000fd0000000080a */
[----:B------:R-:W-:-:S08]  /*0b70*/  DFMA R16, R14, R20, R16 ;  /* 0x000000140e10722b */ /* 0x000fd00000000010 */
[----:B------:R-:W-:-:S08]  /*0b80*/  DFMA R22, R22, R18, R16 ;  /* 0x000000121616722b */ /* 0x000fd00000000010 */
[----:B------:R-:W-:-:S08]  /*0b90*/  DADD R16, R10, R22 ;  /* 0x000000000a107229 */ /* 0x000fd00000000016 */
[--C-:B------:R-:W-:Y:S02]  /*0ba0*/  DADD R14, R8, R16.reuse ;  /* 0x00000000080e7229 */ /* 0x100fe40000000010 */
[----:B------:R-:W-:-:S06]  /*0bb0*/  DADD R10, R10, -R16 ;  /* 0x000000000a0a7229 */ /* 0x000fcc0000000810 */
[----:B------:R-:W-:Y:S02]  /*0bc0*/  DADD R8, R8, -R14 ;  /* 0x0000000008087229 */ /* 0x000fe4000000080e */
[----:B------:R-:W-:-:S06]  /*0bd0*/  DADD R10, R22, R10 ;  /* 0x00000000160a7229 */ /* 0x000fcc000000000a */
[----:B------:R-:W-:-:S08]  /*0be0*/  DADD R8, R16, R8 ;  /* 0x0000000010087229 */ /* 0x000fd00000000008 */
[----:B------:R-:W-:-:S08]  /*0bf0*/  DADD R8, R10, R8 ;  /* 0x000000000a087229 */ /* 0x000fd00000000008 */
[----:B------:R-:W-:Y:S01]  /*0c00*/  DADD R12, R12, R8 ;  /* 0x000000000c0c7229 */ /* 0x000fe20000000008 */
[----:B------:R-:W-:Y:S01]  /*0c10*/  LOP3.LUT R8, R6, 0x80000000, RZ, 0x3c, !PT ;  /* 0x8000000006087812 */ /* 0x000fe200078e3cff */
[----:B------:R-:W-:-:S06]  /*0c20*/  IMAD.MOV.U32 R9, RZ, RZ, 0x43300000 ;  /* 0x43300000ff097424 */ /* 0x000fcc00078e00ff */
[----:B------:R-:W-:Y:S02]  /*0c30*/  DADD R10, R14, R12 ;  /* 0x000000000e0a7229 */ /* 0x000fe4000000000c */
[----:B------:R-:W-:Y:S01]  /*0c40*/  DADD R8, R8, -UR6 ;  /* 0x8000000608087e29 */ /* 0x000fe20008000000 */
[----:B------:R-:W-:Y:S01]  /*0c50*/  UMOV UR6, 0xfefa39ef ;  /* 0xfefa39ef00067882 */ /* 0x000fe20000000000 */
[----:B------:R-:W-:-:S04]  /*0c60*/  UMOV UR7, 0x3fe62e42 ;  /* 0x3fe62e4200077882 */ /* 0x000fc80000000000 */
[--C-:B------:R-:W-:Y:S02]  /*0c70*/  DADD R16, R14, -R10.reuse ;  /* 0x000000000e107229 */ /* 0x100fe4000000080a */
[----:B------:R-:W-:-:S06]  /*0c80*/  DFMA R6, R8, UR6, R10 ;  /* 0x0000000608067c2b */ /* 0x000fcc000800000a */
[----:B------:R-:W-:Y:S02]  /*0c90*/  DADD R16, R12, R16 ;  /* 0x000000000c107229 */ /* 0x000fe40000000010 */
[----:B------:R-:W-:-:S08]  /*0ca0*/  DFMA R14, R8, -UR6, R6 ;  /* 0x80000006080e7c2b */ /* 0x000fd00008000006 */
[----:B------:R-:W-:-:S08]  /*0cb0*/  DADD R14, -R10, R14 ;  /* 0x000000000a0e7229 */ /* 0x000fd0000000010e */
[----:B------:R-:W-:-:S08]  /*0cc0*/  DADD R14, R16, -R14 ;  /* 0x00000000100e7229 */ /* 0x000fd0000000080e */
[----:B------:R-:W-:-:S08]  /*0cd0*/  DFMA R14, R8, UR8, R14 ;  /* 0x00000008080e7c2b */ /* 0x000fd0000800000e */
[----:B------:R-:W-:-:S08]  /*0ce0*/  DADD R8, R6, R14 ;  /* 0x0000000006087229 */ /* 0x000fd0000000000e */
[----:B------:R-:W-:Y:S02]  /*0cf0*/  DADD R6, R6, -R8 ;  /* 0x0000000006067229 */ /* 0x000fe40000000808 */
[----:B------:R-:W-:-:S06]  /*0d00*/  DMUL R12, R8, 2 ;  /* 0x40000000080c7828 */ /* 0x000fcc0000000000 */
[----:B------:R-:W-:Y:S02]  /*0d10*/  DADD R14, R14, R6 ;  /* 0x000000000e0e7229 */ /* 0x000fe40000000006 */
[----:B------:R-:W-:Y:S01]  /*0d20*/  DFMA R8, R8, 2, -R12 ;  /* 0x400000000808782b */ /* 0x000fe2000000080c */
[----:B------:R-:W-:Y:S01]  /*0d30*/  MOV R6, 0x652b82fe ;  /* 0x652b82fe00067802 */ /* 0x000fe20000000f00 */
[----:B------:R-:W-:-:S06]  /*0d40*/  IMAD.MOV.U32 R7, RZ, RZ, 0x3ff71547 ;  /* 0x3ff71547ff077424 */ /* 0x000fcc00078e00ff */
[----:B------:R-:W-:-:S08]  /*0d50*/  DFMA R14, R14, 2, R8 ;  /* 0x400000000e0e782b */ /* 0x000fd00000000008 */
[----:B------:R-:W-:-:S08]  /*0d60*/  DADD R8, R12, R14 ;  /* 0x000000000c087229 */ /* 0x000fd0000000000e */
[----:B------:R-:W-:Y:S02]  /*0d70*/  DFMA R6, R8, R6, 6.75539944105574400000e+15 ;  /* 0x433800000806742b */ /* 0x000fe40000000006 */
[----:B------:R-:W-:Y:S01]  /*0d80*/  FSETP.GEU.AND P0, PT, |R9|, 4.1917929649353027344, PT ;  /* 0x4086232b0900780b */ /* 0x000fe20003f0e200 */
[----:B------:R-:W-:-:S05]  /*0d90*/  DADD R12, R12, -R8 ;  /* 0x000000000c0c7229 */ /* 0x000fca0000000808 */
[----:B------:R-:W-:-:S03]  /*0da0*/  DADD R10, R6, -6.75539944105574400000e+15 ;  /* 0xc3380000060a7429 */ /* 0x000fc60000000000 */
[----:B------:R-:W-:-:S05]  /*0db0*/  DADD R14, R14, R12 ;  /* 0x000000000e0e7229 */ /* 0x000fca000000000c */
[----:B------:R-:W-:Y:S01]  /*0dc0*/  DFMA R16, R10, -UR6, R8 ;  /* 0x800000060a107c2b */ /* 0x000fe20008000008 */
[----:B------:R-:W-:Y:S01]  /*0dd0*/  UMOV UR6, 0x3b39803f ;  /* 0x3b39803f00067882 */ /* 0x000fe20000000000 */
[----:B------:R-:W-:-:S06]  /*0de0*/  UMOV UR7, 0x3c7abc9e ;  /* 0x3c7abc9e00077882 */ /* 0x000fcc0000000000 */
[----:B------:R-:W-:Y:S01]  /*0df0*/  DFMA R10, R10, -UR6, R16 ;  /* 0x800000060a0a7c2b */ /* 0x000fe20008000010 */
[----:B------:R-:W-:Y:S01]  /*0e00*/  UMOV UR6, 0x69ce2bdf ;  /* 0x69ce2bdf00067882 */ /* 0x000fe20000000000 */
[----:B------:R-:W-:Y:S01]  /*0e10*/  IMAD.MOV.U32 R16, RZ, RZ, -0x35dec16 ;  /* 0xfca213eaff107424 */ /* 0x000fe200078e00ff */
[----:B------:R-:W-:Y:S01]  /*0e20*/  MOV R17, 0x3e928af3 ;  /* 0x3e928af300117802 */ /* 0x000fe20000000f00 */
[----:B------:R-:W-:-:S05]  /*0e30*/  UMOV UR7, 0x3e5ade15 ;  /* 0x3e5ade1500077882 */ /* 0x000fca0000000000 */
[----:B------:R-:W-:Y:S01]  /*0e40*/  DFMA R16, R10, UR6, R16 ;  /* 0x000000060a107c2b */ /* 0x000fe20008000010 */
[----:B------:R-:W-:Y:S01]  /*0e50*/  UMOV UR6, 0x62401315 ;  /* 0x6240131500067882 */ /* 0x000fe20000000000 */
[----:B------:R-:W-:-:S06]  /*0e60*/  UMOV UR7, 0x3ec71dee ;  /* 0x3ec71dee00077882 */ /* 0x000fcc0000000000 */
[----:B------:R-:W-:Y:S01]  /*0e70*/  DFMA R16, R10, R16, UR6 ;  /* 0x000000060a107e2b */ /* 0x000fe20008000010 */
        /* <DEDUP_REMOVED lines=20> */
[----:B------:R-:W-:-:S08]  /*0fc0*/  DFMA R16, R10, R16, UR6 ;  /* 0x000000060a107e2b */ /* 0x000fd00008000010 */
[----:B------:R-:W-:-:S08]  /*0fd0*/  DFMA R16, R10, R16, 1 ;  /* 0x3ff000000a10742b */ /* 0x000fd00000000010 */
[----:B------:R-:W-:-:S10]  /*0fe0*/  DFMA R10, R10, R16, 1 ;  /* 0x3ff000000a0a742b */ /* 0x000fd40000000010 */
[----:B------:R-:W-:Y:S02]  /*0ff0*/  IMAD R13, R6, 0x100000, R11 ;  /* 0x00100000060d7824 */ /* 0x000fe400078e020b */
[----:B------:R-:W-:Y:S01]  /*1000*/  IMAD.MOV.U32 R12, RZ, RZ, R10 ;  /* 0x000000ffff0c7224 */ /* 0x000fe200078e000a */
[----:B------:R-:W-:Y:S06]  /*1010*/  @!P0 BRA `(.L_x_15) ;  /* 0x0000000000308947 */ /* 0x000fec0003800000 */
[----:B------:R-:W-:Y:S01]  /*1020*/  FSETP.GEU.AND P1, PT, |R9|, 4.2275390625, PT ;  /* 0x408748000900780b */ /* 0x000fe20003f2e200 */
[C---:B------:R-:W-:Y:S02]  /*1030*/  DADD R12, R8.reuse, +INF ;  /* 0x7ff00000080c7429 */ /* 0x040fe40000000000 */
[----:B------:R-:W-:-:S08]  /*1040*/  DSETP.GEU.AND P0, PT, R8, RZ, PT ;  /* 0x000000ff0800722a */ /* 0x000fd00003f0e000 */
[----:B------:R-:W-:Y:S02]  /*1050*/  FSEL R12, R12, RZ, P0 ;  /* 0x000000ff0c0c7208 */ /* 0x000fe40000000000 */
[----:B------:R-:W-:Y:S02]  /*1060*/  @!P1 LEA.HI R7, R6, R6, RZ, 0x1 ;  /* 0x0000000606079211 */ /* 0x000fe400078f08ff */
[----:B------:R-:W-:Y:S02]  /*1070*/  FSEL R13, R13, RZ, P0 ;  /* 0x000000ff0d0d7208 */ /* 0x000fe40000000000 */
[----:B------:R-:W-:-:S04]  /*1080*/  @!P1 SHF.R.S32.HI R7, RZ, 0x1, R7 ;  /* 0x00000001ff079819 */ /* 0x000fc80000011407 */
[----:B------:R-:W-:Y:S01]  /*1090*/  @!P1 IADD3 R6, PT, PT, R6, -R7, RZ ;  /* 0x8000000706069210 */ /* 0x000fe20007ffe0ff */
[----:B------:R-:W-:-:S03]  /*10a0*/  @!P1 IMAD R11, R7, 0x100000, R11 ;  /* 0x00100000070b9824 */ /* 0x000fc600078e020b */
[----:B------:R-:W-:Y:S01]  /*10b0*/  @!P1 LEA R7, R6, 0x3ff00000, 0x14 ;  /* 0x3ff0000006079811 */ /* 0x000fe200078ea0ff */
[----:B------:R-:W-:-:S06]  /*10c0*/  @!P1 IMAD.MOV.U32 R6, RZ, RZ, RZ ;  /* 0x000000ffff069224 */ /* 0x000fcc00078e00ff */
[----:B------:R-:W-:-:S11]  /*10d0*/  @!P1 DMUL R12, R10, R6 ;  /* 0x000000060a0c9228 */ /* 0x000fd60000000000 */
.L_x_15:
[----:B------:R-:W-:Y:S01]  /*10e0*/  DFMA R14, R14, R12, R12 ;  /* 0x0000000c0e0e722b */ /* 0x000fe2000000000c */
[----:B------:R-:W-:Y:S01]  /*10f0*/  MOV R6, R0 ;  /* 0x0000000000067202 */ /* 0x000fe20000000f00 */
[----:B------:R-:W-:Y:S01]  /*1100*/  DSETP.NEU.AND P0, PT, |R12|, +INF , PT ;  /* 0x7ff000000c00742a */ /* 0x000fe20003f0d200 */
[----:B------:R-:W-:-:S07]  /*1110*/  IMAD.MOV.U32 R7, RZ, RZ, 0x0 ;  /* 0x00000000ff077424 */ /* 0x000fce00078e00ff */
[----:B------:R-:W-:Y:S02]  /*1120*/  FSEL R10, R12, R14, !P0 ;  /* 0x0000000e0c0a7208 */ /* 0x000fe40004000000 */
[----:B------:R-:W-:Y:S01]  /*1130*/  FSEL R11, R13, R15, !P0 ;  /* 0x0000000f0d0b7208 */ /* 0x000fe20004000000 */
[----:B------:R-:W-:Y:S06]  /*1140*/  RET.REL.NODEC R6 `(_Z20calculate_magnitudesPK6float2Pf) ;  /* 0xffffffec06ac7950 */ /* 0x000fec0003c3ffff */
.L_x_16:
        /* <DEDUP_REMOVED lines=11> */
.L_x_20:


//--------------------- .text._Z9fft_stagePK6float2PS_S1_jjj --------------------------
	.section	.text._Z9fft_stagePK6float2PS_S1_jjj,"ax",@progbits
	.align	128
        .global         _Z9fft_stagePK6float2PS_S1_jjj
        .type           _Z9fft_stagePK6float2PS_S1_jjj,@function
        .size           _Z9fft_stagePK6float2PS_S1_jjj,(.L_x_23 - _Z9fft_stagePK6float2PS_S1_jjj)
        .other          _Z9fft_stagePK6float2PS_S1_jjj,@"STO_CUDA_ENTRY STV_DEFAULT"
_Z9fft_stagePK6float2PS_S1_jjj:
.text._Z9fft_stagePK6float2PS_S1_jjj:
[----:B------:R-:W-:Y:S01]  /*0000*/  LDC R1, c[0x0][0x37c] ;  /* 0x0000df00ff017b82 */ /* 0x000fe20000000800 */
[----:B------:R-:W0:Y:S07]  /*0010*/  S2R R0, SR_TID.X ;  /* 0x0000000000007919 */ /* 0x000e2e0000002100 */
[----:B------:R-:W0:Y:S01]  /*0020*/  LDC R5, c[0x0][0x360] ;  /* 0x0000d800ff057b82 */ /* 0x000e220000000800 */
[----:B------:R-:W1:Y:S07]  /*0030*/  S2R R7, SR_TID.Y ;  /* 0x0000000000077919 */ /* 0x000e6e0000002200 */
[----:B------:R-:W0:Y:S08]  /*0040*/  S2UR UR4, SR_CTAID.X ;  /* 0x00000000000479c3 */ /* 0x000e300000002500 */
[----:B------:R-:W1:Y:S08]  /*0050*/  S2UR UR5, SR_CTAID.Y ;  /* 0x00000000000579c3 */ /* 0x000e700000002600 */
[----:B------:R-:W1:Y:S08]  /*0060*/  LDC R4, c[0x0][0x364] ;  /* 0x0000d900ff047b82 */ /* 0x000e700000000800 */
[----:B------:R-:W2:Y:S01]  /*0070*/  LDC R6, c[0x0][0x398] ;  /* 0x0000e600ff067b82 */ /* 0x000ea20000000800 */
[----:B0-----:R-:W-:-:S07]  /*0080*/  IMAD R5, R5, UR4, R0 ;  /* 0x0000000405057c24 */ /* 0x001fce000f8e0200 */
[----:B------:R-:W0:Y:S08]  /*0090*/  LDC.64 R8, c[0x0][0x390] ;  /* 0x0000e400ff087b82 */ /* 0x000e300000000a00 */
[----:B------:R-:W3:Y:S01]  /*00a0*/  LDC.64 R2, c[0x0][0x380] ;  /* 0x0000e000ff027b82 */ /* 0x000ee20000000a00 */
[----:B-1----:R-:W-:Y:S01]  /*00b0*/  IMAD R4, R4, UR5, R7 ;  /* 0x0000000504047c24 */ /* 0x002fe2000f8e0207 */
[----:B------:R-:W1:Y:S03]  /*00c0*/  LDCU.64 UR4, c[0x0][0x358] ;  /* 0x00006b00ff0477ac */ /* 0x000e660008000a00 */
[----:B--2---:R-:W-:-:S03]  /*00d0*/  IMAD R5, R5, R6, R4 ;  /* 0x0000000605057224 */ /* 0x004fc600078e0204 */
[----:B------:R-:W2:Y:S02]  /*00e0*/  LDC.64 R10, c[0x0][0x388] ;  /* 0x0000e200ff0a7b82 */ /* 0x000ea40000000a00 */
[----:B------:R-:W-:Y:S01]  /*00f0*/  LEA.HI R0, R6, R5, RZ, 0x1f ;  /* 0x0000000506007211 */ /* 0x000fe200078ff8ff */
[----:B0-----:R-:W-:-:S06]  /*0100*/  IMAD.WIDE.U32 R8, R4, 0x8, R8 ;  /* 0x0000000804087825 */ /* 0x001fcc00078e0008 */
[----:B-1----:R-:W4:Y:S01]  /*0110*/  LDG.E.64 R8, desc[UR4][R8.64] ;  /* 0x0000000408087981 */ /* 0x002f22000c1e1b00 */
[----:B---3--:R-:W-:-:S04]  /*0120*/  IMAD.WIDE.U32 R6, R0, 0x8, R2 ;  /* 0x0000000800067825 */ /* 0x008fc800078e0002 */
[----:B------:R-:W-:Y:S02]  /*0130*/  IMAD.WIDE.U32 R2, R5, 0x8, R2 ;  /* 0x0000000805027825 */ /* 0x000fe400078e0002 */
[----:B------:R-:W4:Y:S04]  /*0140*/  LDG.E.64 R6, desc[UR4][R6.64] ;  /* 0x0000000406067981 */ /* 0x000f28000c1e1b00 */
[----:B------:R-:W3:Y:S01]  /*0150*/  LDG.E.64 R2, desc[UR4][R2.64] ;  /* 0x0000000402027981 */ /* 0x000ee2000c1e1b00 */
[-C--:B----4-:R-:W-:Y:S01]  /*0160*/  FMUL R13, R7, R9.reuse ;  /* 0x00000009070d7220 */ /* 0x090fe20000400000 */
[----:B------:R-:W-:-:S03]  /*0170*/  FMUL R4, R6, R9 ;  /* 0x0000000906047220 */ /* 0x000fc60000400000 */
[-C--:B------:R-:W-:Y:S01]  /*0180*/  FFMA R13, R6, R8.reuse, -R13 ;  /* 0x00000008060d7223 */ /* 0x080fe2000000080d */
[----:B------:R-:W-:-:S03]  /*0190*/  FFMA R4, R7, R8, R4 ;  /* 0x0000000807047223 */ /* 0x000fc60000000004 */
[C-C-:B---3--:R-:W-:Y:S01]  /*01a0*/  FADD R12, R2.reuse, R13.reuse ;  /* 0x0000000d020c7221 */ /* 0x148fe20000000000 */
[----:B------:R-:W-:Y:S01]  /*01b0*/  FADD R14, R2, -R13 ;  /* 0x8000000d020e7221 */ /* 0x000fe20000000000 */
[C-C-:B------:R-:W-:Y:S01]  /*01c0*/  FADD R13, R3.reuse, R4.reuse ;  /* 0x00000004030d7221 */ /* 0x140fe20000000000 */
[----:B------:R-:W-:Y:S01]  /*01d0*/  FADD R15, R3, -R4 ;  /* 0x80000004030f7221 */ /* 0x000fe20000000000 */
[----:B--2---:R-:W-:-:S04]  /*01e0*/  IMAD.WIDE.U32 R4, R5, 0x8, R10 ;  /* 0x0000000805047825 */ /* 0x004fc800078e000a */
[----:B------:R-:W-:Y:S01]  /*01f0*/  IMAD.WIDE.U32 R2, R0, 0x8, R10 ;  /* 0x0000000800027825 */ /* 0x000fe200078e000a */
[----:B------:R-:W-:Y:S04]  /*0200*/  STG.E.64 desc[UR4][R4.64], R12 ;  /* 0x0000000c04007986 */ /* 0x000fe8000c101b04 */
[----:B------:R-:W-:Y:S01]  /*0210*/  STG.E.64 desc[UR4][R2.64], R14 ;  /* 0x0000000e02007986 */ /* 0x000fe2000c101b04 */
[----:B------:R-:W-:Y:S05]  /*0220*/  EXIT ;  /* 0x000000000000794d */ /* 0x000fea0003800000 */
.L_x_17:
        /* <DEDUP_REMOVED lines=13> */
.L_x_23:


//--------------------- .text._Z23bit_reverse_permutationPK6float2PS_ --------------------------
	.section	.text._Z23bit_reverse_permutationPK6float2PS_,"ax",@progbits
	.align	128
        .global         _Z23bit_reverse_permutationPK6float2PS_
        .type           _Z23bit_reverse_permutationPK6float2PS_,@function
        .size           _Z23bit_reverse_permutationPK6float2PS_,(.L_x_24 - _Z23bit_reverse_permutationPK6float2PS_)
        .other          _Z23bit_reverse_permutationPK6float2PS_,@"STO_CUDA_ENTRY STV_DEFAULT"
_Z23bit_reverse_permutationPK6float2PS_:
.text._Z23bit_reverse_permutationPK6float2PS_:
[----:B------:R-:W-:Y:S01]  /*0000*/  LDC R1, c[0x0][0x37c] ;  /* 0x0000df00ff017b82 */ /* 0x000fe20000000800 */
[----:B------:R-:W0:Y:S07]  /*0010*/  S2R R0, SR_TID.X ;  /* 0x0000000000007919 */ /* 0x000e2e0000002100 */
[----:B------:R-:W0:Y:S01]  /*0020*/  S2UR UR6, SR_CTAID.X ;  /* 0x00000000000679c3 */ /* 0x000e220000002500 */
[----:B------:R-:W1:Y:S07]  /*0030*/  LDCU.64 UR4, c[0x0][0x358] ;  /* 0x00006b00ff0477ac */ /* 0x000e6e0008000a00 */
[----:B------:R-:W0:Y:S08]  /*0040*/  LDC R7, c[0x0][0x360] ;  /* 0x0000d800ff077b82 */ /* 0x000e300000000800 */
[----:B------:R-:W2:Y:S08]  /*0050*/  LDC.64 R4, c[0x0][0x380] ;  /* 0x0000e000ff047b82 */ /* 0x000eb00000000a00 */
[----:B------:R-:W3:Y:S01]  /*0060*/  LDC.64 R2, c[0x0][0x388] ;  /* 0x0000e200ff027b82 */ /* 0x000ee20000000a00 */
[----:B0-----:R-:W-:-:S04]  /*0070*/  IMAD R7, R7, UR6, R0 ;  /* 0x0000000607077c24 */ /* 0x001fc8000f8e0200 */
[----:B--2---:R-:W-:-:S06]  /*0080*/  IMAD.WIDE.U32 R4, R7, 0x8, R4 ;  /* 0x0000000807047825 */ /* 0x004fcc00078e0004 */
[----:B-1----:R-:W2:Y:S01]  /*0090*/  LDG.E.64 R4, desc[UR4][R4.64] ;  /* 0x0000000404047981 */ /* 0x002ea2000c1e1b00 */
[----:B------:R-:W0:Y:S02]  /*00a0*/  BREV R7, R7 ;  /* 0x0000000700077301 */ /* 0x000e240000000000 */
[----:B0-----:R-:W-:-:S05]  /*00b0*/  SHF.R.U32.HI R9, RZ, 0x1a, R7 ;  /* 0x0000001aff097819 */ /* 0x001fca0000011607 */
[----:B---3--:R-:W-:-:S05]  /*00c0*/  IMAD.WIDE.U32 R2, R9, 0x8, R2 ;  /* 0x0000000809027825 */ /* 0x008fca00078e0002 */
[----:B--2---:R-:W-:Y:S01]  /*00d0*/  STG.E.64 desc[UR4][R2.64], R4 ;  /* 0x0000000402007986 */ /* 0x004fe2000c101b04 */
[----:B------:R-:W-:Y:S05]  /*00e0*/  EXIT ;  /* 0x000000000000794d */ /* 0x000fea0003800000 */
.L_x_18:
        /* <DEDUP_REMOVED lines=9> */
.L_x_24:


//--------------------- .nv.shared.reserved.0     --------------------------
	.section	.nv.shared.reserved.0,"aw",@nobits
	.weak		__nv_reservedSMEM_offset_0_alias
	.size		__nv_reservedSMEM_offset_0_alias, 0, 64
	.other		__nv_reservedSMEM_offset_0_alias,@"STO_CUDA_RESERVED_SHARED STV_DEFAULT"
__nv_reservedSMEM_offset_0_alias:
	.zero		0
	.zero		64


//--------------------- .nv.constant0._Z8find_maxPKfPfS1_ --------------------------
	.section	.nv.constant0._Z8find_maxPKfPfS1_,"a",@progbits
	.sectionflags	@""
	.align	4
.nv.constant0._Z8find_maxPKfPfS1_:
	.zero		920


//--------------------- .nv.constant0._Z20calculate_magnitudesPK6float2Pf --------------------------
	.section	.nv.constant0._Z20calculate_magnitudesPK6float2Pf,"a",@progbits
	.sectionflags	@""
	.align	4
.nv.constant0._Z20calculate_magnitudesPK6float2Pf:
	.zero		912


//--------------------- .nv.constant0._Z9fft_stagePK6float2PS_S1_jjj --------------------------
	.section	.nv.constant0._Z9fft_stagePK6float2PS_S1_jjj,"a",@progbits
	.sectionflags	@""
	.align	4
.nv.constant0._Z9fft_stagePK6float2PS_S1_jjj:
	.zero		932


//--------------------- .nv.constant0._Z23bit_reverse_permutationPK6float2PS_ --------------------------
	.section	.nv.constant0._Z23bit_reverse_permutationPK6float2PS_,"a",@progbits
	.sectionflags	@""
	.align	4
.nv.constant0._Z23bit_reverse_permutationPK6float2PS_:
	.zero		912


//--------------------- SYMBOLS --------------------------

	.type		.nv.reservedSmem.offset0,@object
	.size		.nv.reservedSmem.offset0,0x4
